//
// Generated by NVIDIA NVVM Compiler
//
// Compiler Build ID: CL-36424714
// Cuda compilation tools, release 13.0, V13.0.88
// Based on NVVM 20.0.0
//

.version 9.0
.target sm_100
.address_size 64

	// .globl	im2col_gpu

.visible .entry im2col_gpu(
	.param .u64 .ptr .align 1 im2col_gpu_param_0,
	.param .u64 .ptr .align 1 im2col_gpu_param_1,
	.param .u32 im2col_gpu_param_2,
	.param .u32 im2col_gpu_param_3,
	.param .u32 im2col_gpu_param_4,
	.param .u32 im2col_gpu_param_5,
	.param .u32 im2col_gpu_param_6,
	.param .u32 im2col_gpu_param_7,
	.param .u32 im2col_gpu_param_8,
	.param .u32 im2col_gpu_param_9,
	.param .u32 im2col_gpu_param_10,
	.param .u32 im2col_gpu_param_11,
	.param .u32 im2col_gpu_param_12,
	.param .u32 im2col_gpu_param_13
)
{
	.reg .pred 	%p<9>;
	.reg .b32 	%r<118>;
	.reg .b32 	%f<8>;
	.reg .b64 	%rd<26>;

	ld.param.u64 	%rd4, [im2col_gpu_param_0];
	ld.param.u64 	%rd5, [im2col_gpu_param_1];
	ld.param.u32 	%r17, [im2col_gpu_param_3];
	ld.param.u32 	%r18, [im2col_gpu_param_4];
	ld.param.u32 	%r19, [im2col_gpu_param_5];
	ld.param.u32 	%r20, [im2col_gpu_param_6];
	ld.param.u32 	%r21, [im2col_gpu_param_7];
	ld.param.u32 	%r22, [im2col_gpu_param_8];
	ld.param.u32 	%r23, [im2col_gpu_param_9];
	ld.param.u32 	%r24, [im2col_gpu_param_10];
	ld.param.u32 	%r27, [im2col_gpu_param_11];
	ld.param.u32 	%r25, [im2col_gpu_param_12];
	ld.param.u32 	%r26, [im2col_gpu_param_13];
	cvta.to.global.u64 	%rd1, %rd5;
	cvta.to.global.u64 	%rd2, %rd4;
	mov.u32 	%r28, %ctaid.x;
	mov.u32 	%r29, %ntid.x;
	mov.u32 	%r30, %tid.x;
	mad.lo.s32 	%r1, %r28, %r29, %r30;
	setp.ge.s32 	%p1, %r1, %r27;
	@%p1 bra 	$L__BB0_10;
	div.s32 	%r31, %r1, %r23;
	div.s32 	%r2, %r31, %r24;
	mul.lo.s32 	%r32, %r24, %r23;
	mul.lo.s32 	%r33, %r32, %r2;
	sub.s32 	%r34, %r1, %r33;
	div.s32 	%r35, %r34, %r24;
	mul.lo.s32 	%r3, %r35, %r22;
	mul.lo.s32 	%r36, %r35, %r24;
	sub.s32 	%r37, %r34, %r36;
	mul.lo.s32 	%r4, %r37, %r22;
	setp.lt.s32 	%p2, %r25, 1;
	@%p2 bra 	$L__BB0_10;
	mul.lo.s32 	%r5, %r2, %r17;
	mul.lo.s32 	%r6, %r25, %r1;
	and.b32  	%r7, %r25, 3;
	setp.lt.u32 	%p3, %r25, 4;
	mov.b32 	%r117, 0;
	@%p3 bra 	$L__BB0_5;
	and.b32  	%r117, %r25, 2147483644;
	neg.s32 	%r9, %r26;
	add.s64 	%rd3, %rd1, 8;
	mov.b32 	%r115, 1;
	mov.u32 	%r114, %r6;
$L__BB0_4:
	.pragma "nounroll";
	add.s32 	%r40, %r115, -1;
	mul.wide.s32 	%rd6, %r114, 4;
	add.s64 	%rd7, %rd3, %rd6;
	div.s32 	%r41, %r40, %r26;
	mad.lo.s32 	%r42, %r9, %r41, %r40;
	div.s32 	%r43, %r42, %r20;
	rem.s32 	%r44, %r42, %r21;
	add.s32 	%r45, %r44, %r4;
	add.s32 	%r46, %r41, %r5;
	add.s32 	%r47, %r43, %r3;
	mad.lo.s32 	%r48, %r46, %r18, %r47;
	mad.lo.s32 	%r49, %r48, %r19, %r45;
	mul.wide.s32 	%rd8, %r49, 4;
	add.s64 	%rd9, %rd2, %rd8;
	ld.global.f32 	%f1, [%rd9];
	st.global.f32 	[%rd7+-8], %f1;
	div.s32 	%r50, %r115, %r26;
	mad.lo.s32 	%r51, %r9, %r50, %r115;
	div.s32 	%r52, %r51, %r20;
	rem.s32 	%r53, %r51, %r21;
	add.s32 	%r54, %r53, %r4;
	add.s32 	%r55, %r50, %r5;
	add.s32 	%r56, %r52, %r3;
	mad.lo.s32 	%r57, %r55, %r18, %r56;
	mad.lo.s32 	%r58, %r57, %r19, %r54;
	mul.wide.s32 	%rd10, %r58, 4;
	add.s64 	%rd11, %rd2, %rd10;
	ld.global.f32 	%f2, [%rd11];
	st.global.f32 	[%rd7+-4], %f2;
	add.s32 	%r59, %r115, 1;
	div.s32 	%r60, %r59, %r26;
	mad.lo.s32 	%r61, %r9, %r60, %r59;
	div.s32 	%r62, %r61, %r20;
	rem.s32 	%r63, %r61, %r21;
	add.s32 	%r64, %r63, %r4;
	add.s32 	%r65, %r60, %r5;
	add.s32 	%r66, %r62, %r3;
	mad.lo.s32 	%r67, %r65, %r18, %r66;
	mad.lo.s32 	%r68, %r67, %r19, %r64;
	mul.wide.s32 	%rd12, %r68, 4;
	add.s64 	%rd13, %rd2, %rd12;
	ld.global.f32 	%f3, [%rd13];
	st.global.f32 	[%rd7], %f3;
	add.s32 	%r69, %r115, 2;
	div.s32 	%r70, %r69, %r26;
	mad.lo.s32 	%r71, %r9, %r70, %r69;
	div.s32 	%r72, %r71, %r20;
	rem.s32 	%r73, %r71, %r21;
	add.s32 	%r74, %r73, %r4;
	add.s32 	%r75, %r70, %r5;
	add.s32 	%r76, %r72, %r3;
	mad.lo.s32 	%r77, %r75, %r18, %r76;
	mad.lo.s32 	%r78, %r77, %r19, %r74;
	mul.wide.s32 	%rd14, %r78, 4;
	add.s64 	%rd15, %rd2, %rd14;
	ld.global.f32 	%f4, [%rd15];
	st.global.f32 	[%rd7+4], %f4;
	add.s32 	%r12, %r115, 4;
	add.s32 	%r114, %r114, 4;
	add.s32 	%r79, %r115, 3;
	setp.ne.s32 	%p4, %r79, %r117;
	mov.u32 	%r115, %r12;
	@%p4 bra 	$L__BB0_4;
$L__BB0_5:
	setp.eq.s32 	%p5, %r7, 0;
	@%p5 bra 	$L__BB0_10;
	setp.eq.s32 	%p6, %r7, 1;
	@%p6 bra 	$L__BB0_8;
	div.s32 	%r80, %r117, %r26;
	mul.lo.s32 	%r81, %r80, %r26;
	sub.s32 	%r82, %r117, %r81;
	div.s32 	%r83, %r82, %r20;
	rem.s32 	%r84, %r82, %r21;
	add.s32 	%r85, %r84, %r4;
	add.s32 	%r86, %r80, %r5;
	add.s32 	%r87, %r83, %r3;
	mad.lo.s32 	%r88, %r86, %r18, %r87;
	mad.lo.s32 	%r89, %r88, %r19, %r85;
	mul.wide.s32 	%rd16, %r89, 4;
	add.s64 	%rd17, %rd2, %rd16;
	ld.global.f32 	%f5, [%rd17];
	add.s32 	%r90, %r117, %r6;
	mul.wide.s32 	%rd18, %r90, 4;
	add.s64 	%rd19, %rd1, %rd18;
	st.global.f32 	[%rd19], %f5;
	add.s32 	%r91, %r117, 1;
	div.s32 	%r92, %r91, %r26;
	mul.lo.s32 	%r93, %r92, %r26;
	sub.s32 	%r94, %r91, %r93;
	div.s32 	%r95, %r94, %r20;
	rem.s32 	%r96, %r94, %r21;
	add.s32 	%r97, %r96, %r4;
	add.s32 	%r98, %r92, %r5;
	add.s32 	%r99, %r95, %r3;
	mad.lo.s32 	%r100, %r98, %r18, %r99;
	mad.lo.s32 	%r101, %r100, %r19, %r97;
	mul.wide.s32 	%rd20, %r101, 4;
	add.s64 	%rd21, %rd2, %rd20;
	ld.global.f32 	%f6, [%rd21];
	st.global.f32 	[%rd19+4], %f6;
	add.s32 	%r117, %r117, 2;
$L__BB0_8:
	and.b32  	%r102, %r25, 1;
	setp.eq.b32 	%p7, %r102, 1;
	not.pred 	%p8, %p7;
	@%p8 bra 	$L__BB0_10;
	div.s32 	%r103, %r117, %r26;
	mul.lo.s32 	%r104, %r103, %r26;
	sub.s32 	%r105, %r117, %r104;
	div.s32 	%r106, %r105, %r20;
	rem.s32 	%r107, %r105, %r21;
	add.s32 	%r108, %r107, %r4;
	add.s32 	%r109, %r103, %r5;
	add.s32 	%r110, %r106, %r3;
	mad.lo.s32 	%r111, %r109, %r18, %r110;
	mad.lo.s32 	%r112, %r111, %r19, %r108;
	mul.wide.s32 	%rd22, %r112, 4;
	add.s64 	%rd23, %rd2, %rd22;
	ld.global.f32 	%f7, [%rd23];
	add.s32 	%r113, %r117, %r6;
	mul.wide.s32 	%rd24, %r113, 4;
	add.s64 	%rd25, %rd1, %rd24;
	st.global.f32 	[%rd25], %f7;
$L__BB0_10:
	ret;

}
	// .globl	im2col_gpuv2
.visible .entry im2col_gpuv2(
	.param .u64 .ptr .align 1 im2col_gpuv2_param_0,
	.param .u64 .ptr .align 1 im2col_gpuv2_param_1,
	.param .u32 im2col_gpuv2_param_2,
	.param .u32 im2col_gpuv2_param_3,
	.param .u32 im2col_gpuv2_param_4,
	.param .u32 im2col_gpuv2_param_5,
	.param .u32 im2col_gpuv2_param_6,
	.param .u32 im2col_gpuv2_param_7,
	.param .u32 im2col_gpuv2_param_8,
	.param .u32 im2col_gpuv2_param_9,
	.param .u32 im2col_gpuv2_param_10,
	.param .u32 im2col_gpuv2_param_11,
	.param .u32 im2col_gpuv2_param_12,
	.param .u32 im2col_gpuv2_param_13
)
{
	.reg .pred 	%p<9>;
	.reg .b32 	%r<125>;
	.reg .b32 	%f<8>;
	.reg .b64 	%rd<25>;

	ld.param.u64 	%rd3, [im2col_gpuv2_param_0];
	ld.param.u64 	%rd4, [im2col_gpuv2_param_1];
	ld.param.u32 	%r22, [im2col_gpuv2_param_4];
	ld.param.u32 	%r23, [im2col_gpuv2_param_5];
	ld.param.u32 	%r24, [im2col_gpuv2_param_6];
	ld.param.u32 	%r25, [im2col_gpuv2_param_7];
	ld.param.u32 	%r27, [im2col_gpuv2_param_9];
	ld.param.u32 	%r28, [im2col_gpuv2_param_10];
	ld.param.u32 	%r29, [im2col_gpuv2_param_11];
	ld.param.u32 	%r30, [im2col_gpuv2_param_12];
	ld.param.u32 	%r31, [im2col_gpuv2_param_13];
	cvta.to.global.u64 	%rd1, %rd4;
	cvta.to.global.u64 	%rd2, %rd3;
	mov.u32 	%r32, %ctaid.x;
	mov.u32 	%r1, %ntid.x;
	mov.u32 	%r33, %tid.x;
	mad.lo.s32 	%r120, %r32, %r1, %r33;
	setp.ge.s32 	%p1, %r120, %r29;
	@%p1 bra 	$L__BB1_12;
	setp.lt.s32 	%p2, %r30, 1;
	@%p2 bra 	$L__BB1_12;
	and.b32  	%r3, %r30, 2147483644;
	and.b32  	%r4, %r30, 1;
	neg.s32 	%r5, %r31;
	mov.u32 	%r34, %nctaid.x;
	mul.lo.s32 	%r6, %r1, %r34;
	mul.lo.s32 	%r7, %r28, %r27;
$L__BB1_3:
	ld.param.u32 	%r119, [im2col_gpuv2_param_8];
	ld.param.u32 	%r118, [im2col_gpuv2_param_3];
	setp.lt.u32 	%p3, %r30, 4;
	div.s32 	%r36, %r120, %r27;
	div.s32 	%r37, %r36, %r28;
	mul.lo.s32 	%r38, %r7, %r37;
	sub.s32 	%r39, %r120, %r38;
	div.s32 	%r40, %r39, %r28;
	mul.lo.s32 	%r9, %r40, %r119;
	mul.lo.s32 	%r41, %r40, %r28;
	sub.s32 	%r42, %r39, %r41;
	mul.lo.s32 	%r10, %r42, %r119;
	mul.lo.s32 	%r11, %r37, %r118;
	mul.lo.s32 	%r12, %r120, %r30;
	mov.b32 	%r124, 0;
	@%p3 bra 	$L__BB1_6;
	mov.b32 	%r122, 1;
	mov.u32 	%r121, %r12;
$L__BB1_5:
	.pragma "nounroll";
	add.s32 	%r44, %r122, -1;
	mul.wide.s32 	%rd5, %r121, 4;
	add.s64 	%rd6, %rd1, %rd5;
	div.s32 	%r45, %r44, %r31;
	mad.lo.s32 	%r46, %r5, %r45, %r44;
	div.s32 	%r47, %r46, %r24;
	rem.s32 	%r48, %r46, %r25;
	add.s32 	%r49, %r48, %r10;
	add.s32 	%r50, %r45, %r11;
	add.s32 	%r51, %r47, %r9;
	mad.lo.s32 	%r52, %r50, %r22, %r51;
	mad.lo.s32 	%r53, %r52, %r23, %r49;
	mul.wide.s32 	%rd7, %r53, 4;
	add.s64 	%rd8, %rd2, %rd7;
	ld.global.f32 	%f1, [%rd8];
	st.global.f32 	[%rd6], %f1;
	div.s32 	%r54, %r122, %r31;
	mad.lo.s32 	%r55, %r5, %r54, %r122;
	div.s32 	%r56, %r55, %r24;
	rem.s32 	%r57, %r55, %r25;
	add.s32 	%r58, %r57, %r10;
	add.s32 	%r59, %r54, %r11;
	add.s32 	%r60, %r56, %r9;
	mad.lo.s32 	%r61, %r59, %r22, %r60;
	mad.lo.s32 	%r62, %r61, %r23, %r58;
	mul.wide.s32 	%rd9, %r62, 4;
	add.s64 	%rd10, %rd2, %rd9;
	ld.global.f32 	%f2, [%rd10];
	st.global.f32 	[%rd6+4], %f2;
	add.s32 	%r63, %r122, 1;
	div.s32 	%r64, %r63, %r31;
	mad.lo.s32 	%r65, %r5, %r64, %r63;
	div.s32 	%r66, %r65, %r24;
	rem.s32 	%r67, %r65, %r25;
	add.s32 	%r68, %r67, %r10;
	add.s32 	%r69, %r64, %r11;
	add.s32 	%r70, %r66, %r9;
	mad.lo.s32 	%r71, %r69, %r22, %r70;
	mad.lo.s32 	%r72, %r71, %r23, %r68;
	mul.wide.s32 	%rd11, %r72, 4;
	add.s64 	%rd12, %rd2, %rd11;
	ld.global.f32 	%f3, [%rd12];
	st.global.f32 	[%rd6+8], %f3;
	add.s32 	%r73, %r122, 2;
	div.s32 	%r74, %r73, %r31;
	mad.lo.s32 	%r75, %r5, %r74, %r73;
	div.s32 	%r76, %r75, %r24;
	rem.s32 	%r77, %r75, %r25;
	add.s32 	%r78, %r77, %r10;
	add.s32 	%r79, %r74, %r11;
	add.s32 	%r80, %r76, %r9;
	mad.lo.s32 	%r81, %r79, %r22, %r80;
	mad.lo.s32 	%r82, %r81, %r23, %r78;
	mul.wide.s32 	%rd13, %r82, 4;
	add.s64 	%rd14, %rd2, %rd13;
	ld.global.f32 	%f4, [%rd14];
	st.global.f32 	[%rd6+12], %f4;
	add.s32 	%r15, %r122, 4;
	add.s32 	%r121, %r121, 4;
	add.s32 	%r83, %r122, 3;
	setp.ne.s32 	%p4, %r83, %r3;
	mov.u32 	%r122, %r15;
	mov.u32 	%r124, %r3;
	@%p4 bra 	$L__BB1_5;
$L__BB1_6:
	and.b32  	%r84, %r30, 3;
	setp.eq.s32 	%p5, %r84, 0;
	@%p5 bra 	$L__BB1_11;
	setp.eq.s32 	%p6, %r84, 1;
	@%p6 bra 	$L__BB1_9;
	div.s32 	%r85, %r124, %r31;
	mul.lo.s32 	%r86, %r85, %r31;
	sub.s32 	%r87, %r124, %r86;
	div.s32 	%r88, %r87, %r24;
	rem.s32 	%r89, %r87, %r25;
	add.s32 	%r90, %r89, %r10;
	add.s32 	%r91, %r85, %r11;
	add.s32 	%r92, %r88, %r9;
	mad.lo.s32 	%r93, %r91, %r22, %r92;
	mad.lo.s32 	%r94, %r93, %r23, %r90;
	mul.wide.s32 	%rd15, %r94, 4;
	add.s64 	%rd16, %rd2, %rd15;
	ld.global.f32 	%f5, [%rd16];
	add.s32 	%r95, %r124, %r12;
	mul.wide.s32 	%rd17, %r95, 4;
	add.s64 	%rd18, %rd1, %rd17;
	st.global.f32 	[%rd18], %f5;
	add.s32 	%r96, %r124, 1;
	div.s32 	%r97, %r96, %r31;
	mul.lo.s32 	%r98, %r97, %r31;
	sub.s32 	%r99, %r96, %r98;
	div.s32 	%r100, %r99, %r24;
	rem.s32 	%r101, %r99, %r25;
	add.s32 	%r102, %r101, %r10;
	add.s32 	%r103, %r97, %r11;
	add.s32 	%r104, %r100, %r9;
	mad.lo.s32 	%r105, %r103, %r22, %r104;
	mad.lo.s32 	%r106, %r105, %r23, %r102;
	mul.wide.s32 	%rd19, %r106, 4;
	add.s64 	%rd20, %rd2, %rd19;
	ld.global.f32 	%f6, [%rd20];
	st.global.f32 	[%rd18+4], %f6;
	add.s32 	%r124, %r124, 2;
$L__BB1_9:
	setp.eq.s32 	%p7, %r4, 0;
	@%p7 bra 	$L__BB1_11;
	div.s32 	%r107, %r124, %r31;
	mul.lo.s32 	%r108, %r107, %r31;
	sub.s32 	%r109, %r124, %r108;
	div.s32 	%r110, %r109, %r24;
	rem.s32 	%r111, %r109, %r25;
	add.s32 	%r112, %r111, %r10;
	add.s32 	%r113, %r107, %r11;
	add.s32 	%r114, %r110, %r9;
	mad.lo.s32 	%r115, %r113, %r22, %r114;
	mad.lo.s32 	%r116, %r115, %r23, %r112;
	mul.wide.s32 	%rd21, %r116, 4;
	add.s64 	%rd22, %rd2, %rd21;
	ld.global.f32 	%f7, [%rd22];
	add.s32 	%r117, %r124, %r12;
	mul.wide.s32 	%rd23, %r117, 4;
	add.s64 	%rd24, %rd1, %rd23;
	st.global.f32 	[%rd24], %f7;
$L__BB1_11:
	add.s32 	%r120, %r120, %r6;
	setp.lt.s32 	%p8, %r120, %r29;
	@%p8 bra 	$L__BB1_3;
$L__BB1_12:
	ret;

}
	// .globl	im2col_gpuv3
.visible .entry im2col_gpuv3(
	.param .u64 .ptr .align 1 im2col_gpuv3_param_0,
	.param .u64 .ptr .align 1 im2col_gpuv3_param_1,
	.param .u32 im2col_gpuv3_param_2,
	.param .u32 im2col_gpuv3_param_3,
	.param .u32 im2col_gpuv3_param_4,
	.param .u32 im2col_gpuv3_param_5,
	.param .u32 im2col_gpuv3_param_6,
	.param .u32 im2col_gpuv3_param_7,
	.param .u32 im2col_gpuv3_param_8,
	.param .u32 im2col_gpuv3_param_9,
	.param .u32 im2col_gpuv3_param_10,
	.param .u32 im2col_gpuv3_param_11,
	.param .u32 im2col_gpuv3_param_12,
	.param .u32 im2col_gpuv3_param_13
)
{
	.reg .pred 	%p<3>;
	.reg .b32 	%r<39>;
	.reg .b32 	%f<2>;
	.reg .b64 	%rd<9>;

	ld.param.u64 	%rd1, [im2col_gpuv3_param_0];
	ld.param.u64 	%rd2, [im2col_gpuv3_param_1];
	ld.param.u32 	%r3, [im2col_gpuv3_param_3];
	ld.param.u32 	%r4, [im2col_gpuv3_param_4];
	ld.param.u32 	%r5, [im2col_gpuv3_param_5];
	ld.param.u32 	%r6, [im2col_gpuv3_param_6];
	ld.param.u32 	%r7, [im2col_gpuv3_param_7];
	ld.param.u32 	%r8, [im2col_gpuv3_param_8];
	ld.param.u32 	%r9, [im2col_gpuv3_param_9];
	ld.param.u32 	%r10, [im2col_gpuv3_param_10];
	ld.param.u32 	%r13, [im2col_gpuv3_param_11];
	ld.param.u32 	%r11, [im2col_gpuv3_param_12];
	ld.param.u32 	%r12, [im2col_gpuv3_param_13];
	mov.u32 	%r14, %ctaid.x;
	mov.u32 	%r15, %ntid.x;
	mov.u32 	%r16, %tid.x;
	mad.lo.s32 	%r1, %r14, %r15, %r16;
	mov.u32 	%r17, %ctaid.y;
	mov.u32 	%r18, %ntid.y;
	mov.u32 	%r19, %tid.y;
	mad.lo.s32 	%r2, %r17, %r18, %r19;
	setp.ge.s32 	%p1, %r1, %r13;
	@%p1 bra 	$L__BB2_3;
	setp.ge.s32 	%p2, %r2, %r11;
	@%p2 bra 	$L__BB2_3;
	div.s32 	%r20, %r1, %r9;
	div.s32 	%r21, %r20, %r10;
	mul.lo.s32 	%r22, %r10, %r9;
	mul.lo.s32 	%r23, %r22, %r21;
	sub.s32 	%r24, %r1, %r23;
	div.s32 	%r25, %r2, %r12;
	mul.lo.s32 	%r26, %r25, %r12;
	sub.s32 	%r27, %r2, %r26;
	div.s32 	%r28, %r27, %r6;
	rem.s32 	%r29, %r27, %r7;
	div.s32 	%r30, %r24, %r10;
	mul.lo.s32 	%r31, %r30, %r10;
	sub.s32 	%r32, %r24, %r31;
	mad.lo.s32 	%r33, %r32, %r8, %r29;
	mad.lo.s32 	%r34, %r21, %r3, %r25;
	mad.lo.s32 	%r35, %r30, %r8, %r28;
	mad.lo.s32 	%r36, %r34, %r4, %r35;
	mad.lo.s32 	%r37, %r36, %r5, %r33;
	cvta.to.global.u64 	%rd3, %rd1;
	mul.wide.s32 	%rd4, %r37, 4;
	add.s64 	%rd5, %rd3, %rd4;
	ld.global.f32 	%f1, [%rd5];
	mad.lo.s32 	%r38, %r11, %r1, %r2;
	cvta.to.global.u64 	%rd6, %rd2;
	mul.wide.s32 	%rd7, %r38, 4;
	add.s64 	%rd8, %rd6, %rd7;
	st.global.f32 	[%rd8], %f1;
$L__BB2_3:
	ret;

}
	// .globl	im2col_gpuv4
.visible .entry im2col_gpuv4(
	.param .u64 .ptr .align 1 im2col_gpuv4_param_0,
	.param .u64 .ptr .align 1 im2col_gpuv4_param_1,
	.param .u32 im2col_gpuv4_param_2,
	.param .u32 im2col_gpuv4_param_3,
	.param .u32 im2col_gpuv4_param_4,
	.param .u32 im2col_gpuv4_param_5,
	.param .u32 im2col_gpuv4_param_6,
	.param .u32 im2col_gpuv4_param_7,
	.param .u32 im2col_gpuv4_param_8,
	.param .u32 im2col_gpuv4_param_9,
	.param .u32 im2col_gpuv4_param_10,
	.param .u32 im2col_gpuv4_param_11,
	.param .u32 im2col_gpuv4_param_12,
	.param .u32 im2col_gpuv4_param_13
)
{
	.reg .pred 	%p<3>;
	.reg .b32 	%r<37>;
	.reg .b32 	%f<2>;
	.reg .b64 	%rd<9>;

	ld.param.u64 	%rd1, [im2col_gpuv4_param_0];
	ld.param.u64 	%rd2, [im2col_gpuv4_param_1];
	ld.param.u32 	%r3, [im2col_gpuv4_param_3];
	ld.param.u32 	%r4, [im2col_gpuv4_param_4];
	ld.param.u32 	%r5, [im2col_gpuv4_param_5];
	ld.param.u32 	%r6, [im2col_gpuv4_param_6];
	ld.param.u32 	%r7, [im2col_gpuv4_param_7];
	ld.param.u32 	%r8, [im2col_gpuv4_param_8];
	ld.param.u32 	%r9, [im2col_gpuv4_param_9];
	ld.param.u32 	%r10, [im2col_gpuv4_param_10];
	ld.param.u32 	%r13, [im2col_gpuv4_param_11];
	ld.param.u32 	%r11, [im2col_gpuv4_param_12];
	ld.param.u32 	%r12, [im2col_gpuv4_param_13];
	mov.u32 	%r14, %ctaid.x;
	mov.u32 	%r15, %ntid.x;
	mov.u32 	%r16, %tid.x;
	mad.lo.s32 	%r1, %r14, %r15, %r16;
	div.s32 	%r2, %r1, %r11;
	setp.ge.s32 	%p1, %r2, %r13;
	@%p1 bra 	$L__BB3_3;
	setp.lt.s32 	%p2, %r11, 0;
	@%p2 bra 	$L__BB3_3;
	div.s32 	%r17, %r2, %r9;
	div.s32 	%r18, %r17, %r10;
	mul.lo.s32 	%r19, %r10, %r9;
	mul.lo.s32 	%r20, %r19, %r18;
	sub.s32 	%r21, %r2, %r20;
	rem.s32 	%r22, %r1, %r11;
	div.s32 	%r23, %r22, %r12;
	mul.lo.s32 	%r24, %r23, %r12;
	sub.s32 	%r25, %r22, %r24;
	div.s32 	%r26, %r25, %r6;
	rem.s32 	%r27, %r25, %r7;
	div.s32 	%r28, %r21, %r10;
	mul.lo.s32 	%r29, %r28, %r10;
	sub.s32 	%r30, %r21, %r29;
	mad.lo.s32 	%r31, %r30, %r8, %r27;
	mad.lo.s32 	%r32, %r18, %r3, %r23;
	mad.lo.s32 	%r33, %r28, %r8, %r26;
	mad.lo.s32 	%r34, %r32, %r4, %r33;
	mad.lo.s32 	%r35, %r34, %r5, %r31;
	cvta.to.global.u64 	%rd3, %rd1;
	mul.wide.s32 	%rd4, %r35, 4;
	add.s64 	%rd5, %rd3, %rd4;
	ld.global.f32 	%f1, [%rd5];
	mad.lo.s32 	%r36, %r2, %r11, %r22;
	cvta.to.global.u64 	%rd6, %rd2;
	mul.wide.s32 	%rd7, %r36, 4;
	add.s64 	%rd8, %rd6, %rd7;
	st.global.f32 	[%rd8], %f1;
$L__BB3_3:
	ret;

}
	// .globl	im2col_gpuV5
.visible .entry im2col_gpuV5(
	.param .u64 .ptr .align 1 im2col_gpuV5_param_0,
	.param .u64 .ptr .align 1 im2col_gpuV5_param_1,
	.param .u32 im2col_gpuV5_param_2,
	.param .u32 im2col_gpuV5_param_3,
	.param .u32 im2col_gpuV5_param_4,
	.param .u32 im2col_gpuV5_param_5,
	.param .u32 im2col_gpuV5_param_6,
	.param .u32 im2col_gpuV5_param_7,
	.param .u32 im2col_gpuV5_param_8,
	.param .u32 im2col_gpuV5_param_9,
	.param .u32 im2col_gpuV5_param_10,
	.param .u32 im2col_gpuV5_param_11,
	.param .u32 im2col_gpuV5_param_12,
	.param .u32 im2col_gpuV5_param_13
)
{
	.reg .pred 	%p<9>;
	.reg .b32 	%r<125>;
	.reg .b32 	%f<8>;
	.reg .b64 	%rd<25>;

	ld.param.u64 	%rd3, [im2col_gpuV5_param_0];
	ld.param.u64 	%rd4, [im2col_gpuV5_param_1];
	ld.param.u32 	%r22, [im2col_gpuV5_param_4];
	ld.param.u32 	%r23, [im2col_gpuV5_param_5];
	ld.param.u32 	%r24, [im2col_gpuV5_param_6];
	ld.param.u32 	%r25, [im2col_gpuV5_param_7];
	ld.param.u32 	%r27, [im2col_gpuV5_param_9];
	ld.param.u32 	%r28, [im2col_gpuV5_param_10];
	ld.param.u32 	%r29, [im2col_gpuV5_param_11];
	ld.param.u32 	%r30, [im2col_gpuV5_param_12];
	ld.param.u32 	%r31, [im2col_gpuV5_param_13];
	cvta.to.global.u64 	%rd1, %rd4;
	cvta.to.global.u64 	%rd2, %rd3;
	mov.u32 	%r32, %ctaid.x;
	mov.u32 	%r1, %ntid.x;
	mov.u32 	%r33, %tid.x;
	mad.lo.s32 	%r120, %r32, %r1, %r33;
	setp.ge.s32 	%p1, %r120, %r29;
	@%p1 bra 	$L__BB4_12;
	setp.lt.s32 	%p2, %r30, 1;
	@%p2 bra 	$L__BB4_12;
	and.b32  	%r3, %r30, 2147483644;
	and.b32  	%r4, %r30, 1;
	neg.s32 	%r5, %r31;
	mov.u32 	%r34, %nctaid.x;
	mul.lo.s32 	%r6, %r1, %r34;
	mul.lo.s32 	%r7, %r28, %r27;
$L__BB4_3:
	ld.param.u32 	%r119, [im2col_gpuV5_param_8];
	ld.param.u32 	%r118, [im2col_gpuV5_param_3];
	setp.lt.u32 	%p3, %r30, 4;
	div.s32 	%r36, %r120, %r27;
	div.s32 	%r37, %r36, %r28;
	mul.lo.s32 	%r38, %r7, %r37;
	sub.s32 	%r39, %r120, %r38;
	div.s32 	%r40, %r39, %r28;
	mul.lo.s32 	%r9, %r40, %r119;
	mul.lo.s32 	%r41, %r40, %r28;
	sub.s32 	%r42, %r39, %r41;
	mul.lo.s32 	%r10, %r42, %r119;
	mul.lo.s32 	%r11, %r37, %r118;
	mul.lo.s32 	%r12, %r120, %r30;
	mov.b32 	%r124, 0;
	@%p3 bra 	$L__BB4_6;
	mov.b32 	%r122, 1;
	mov.u32 	%r121, %r12;
$L__BB4_5:
	.pragma "nounroll";
	add.s32 	%r44, %r122, -1;
	mul.wide.s32 	%rd5, %r121, 4;
	add.s64 	%rd6, %rd1, %rd5;
	div.s32 	%r45, %r44, %r31;
	mad.lo.s32 	%r46, %r5, %r45, %r44;
	div.s32 	%r47, %r46, %r24;
	rem.s32 	%r48, %r46, %r25;
	add.s32 	%r49, %r48, %r10;
	add.s32 	%r50, %r45, %r11;
	add.s32 	%r51, %r47, %r9;
	mad.lo.s32 	%r52, %r50, %r22, %r51;
	mad.lo.s32 	%r53, %r52, %r23, %r49;
	mul.wide.s32 	%rd7, %r53, 4;
	add.s64 	%rd8, %rd2, %rd7;
	ld.global.f32 	%f1, [%rd8];
	st.global.f32 	[%rd6], %f1;
	div.s32 	%r54, %r122, %r31;
	mad.lo.s32 	%r55, %r5, %r54, %r122;
	div.s32 	%r56, %r55, %r24;
	rem.s32 	%r57, %r55, %r25;
	add.s32 	%r58, %r57, %r10;
	add.s32 	%r59, %r54, %r11;
	add.s32 	%r60, %r56, %r9;
	mad.lo.s32 	%r61, %r59, %r22, %r60;
	mad.lo.s32 	%r62, %r61, %r23, %r58;
	mul.wide.s32 	%rd9, %r62, 4;
	add.s64 	%rd10, %rd2, %rd9;
	ld.global.f32 	%f2, [%rd10];
	st.global.f32 	[%rd6+4], %f2;
	add.s32 	%r63, %r122, 1;
	div.s32 	%r64, %r63, %r31;
	mad.lo.s32 	%r65, %r5, %r64, %r63;
	div.s32 	%r66, %r65, %r24;
	rem.s32 	%r67, %r65, %r25;
	add.s32 	%r68, %r67, %r10;
	add.s32 	%r69, %r64, %r11;
	add.s32 	%r70, %r66, %r9;
	mad.lo.s32 	%r71, %r69, %r22, %r70;
	mad.lo.s32 	%r72, %r71, %r23, %r68;
	mul.wide.s32 	%rd11, %r72, 4;
	add.s64 	%rd12, %rd2, %rd11;
	ld.global.f32 	%f3, [%rd12];
	st.global.f32 	[%rd6+8], %f3;
	add.s32 	%r73, %r122, 2;
	div.s32 	%r74, %r73, %r31;
	mad.lo.s32 	%r75, %r5, %r74, %r73;
	div.s32 	%r76, %r75, %r24;
	rem.s32 	%r77, %r75, %r25;
	add.s32 	%r78, %r77, %r10;
	add.s32 	%r79, %r74, %r11;
	add.s32 	%r80, %r76, %r9;
	mad.lo.s32 	%r81, %r79, %r22, %r80;
	mad.lo.s32 	%r82, %r81, %r23, %r78;
	mul.wide.s32 	%rd13, %r82, 4;
	add.s64 	%rd14, %rd2, %rd13;
	ld.global.f32 	%f4, [%rd14];
	st.global.f32 	[%rd6+12], %f4;
	add.s32 	%r15, %r122, 4;
	add.s32 	%r121, %r121, 4;
	add.s32 	%r83, %r122, 3;
	setp.ne.s32 	%p4, %r83, %r3;
	mov.u32 	%r122, %r15;
	mov.u32 	%r124, %r3;
	@%p4 bra 	$L__BB4_5;
$L__BB4_6:
	and.b32  	%r84, %r30, 3;
	setp.eq.s32 	%p5, %r84, 0;
	@%p5 bra 	$L__BB4_11;
	setp.eq.s32 	%p6, %r84, 1;
	@%p6 bra 	$L__BB4_9;
	div.s32 	%r85, %r124, %r31;
	mul.lo.s32 	%r86, %r85, %r31;
	sub.s32 	%r87, %r124, %r86;
	div.s32 	%r88, %r87, %r24;
	rem.s32 	%r89, %r87, %r25;
	add.s32 	%r90, %r89, %r10;
	add.s32 	%r91, %r85, %r11;
	add.s32 	%r92, %r88, %r9;
	mad.lo.s32 	%r93, %r91, %r22, %r92;
	mad.lo.s32 	%r94, %r93, %r23, %r90;
	mul.wide.s32 	%rd15, %r94, 4;
	add.s64 	%rd16, %rd2, %rd15;
	ld.global.f32 	%f5, [%rd16];
	add.s32 	%r95, %r124, %r12;
	mul.wide.s32 	%rd17, %r95, 4;
	add.s64 	%rd18, %rd1, %rd17;
	st.global.f32 	[%rd18], %f5;
	add.s32 	%r96, %r124, 1;
	div.s32 	%r97, %r96, %r31;
	mul.lo.s32 	%r98, %r97, %r31;
	sub.s32 	%r99, %r96, %r98;
	div.s32 	%r100, %r99, %r24;
	rem.s32 	%r101, %r99, %r25;
	add.s32 	%r102, %r101, %r10;
	add.s32 	%r103, %r97, %r11;
	add.s32 	%r104, %r100, %r9;
	mad.lo.s32 	%r105, %r103, %r22, %r104;
	mad.lo.s32 	%r106, %r105, %r23, %r102;
	mul.wide.s32 	%rd19, %r106, 4;
	add.s64 	%rd20, %rd2, %rd19;
	ld.global.f32 	%f6, [%rd20];
	st.global.f32 	[%rd18+4], %f6;
	add.s32 	%r124, %r124, 2;
$L__BB4_9:
	setp.eq.s32 	%p7, %r4, 0;
	@%p7 bra 	$L__BB4_11;
	div.s32 	%r107, %r124, %r31;
	mul.lo.s32 	%r108, %r107, %r31;
	sub.s32 	%r109, %r124, %r108;
	div.s32 	%r110, %r109, %r24;
	rem.s32 	%r111, %r109, %r25;
	add.s32 	%r112, %r111, %r10;
	add.s32 	%r113, %r107, %r11;
	add.s32 	%r114, %r110, %r9;
	mad.lo.s32 	%r115, %r113, %r22, %r114;
	mad.lo.s32 	%r116, %r115, %r23, %r112;
	mul.wide.s32 	%rd21, %r116, 4;
	add.s64 	%rd22, %rd2, %rd21;
	ld.global.f32 	%f7, [%rd22];
	add.s32 	%r117, %r124, %r12;
	mul.wide.s32 	%rd23, %r117, 4;
	add.s64 	%rd24, %rd1, %rd23;
	st.global.f32 	[%rd24], %f7;
$L__BB4_11:
	add.s32 	%r120, %r120, %r6;
	setp.lt.s32 	%p8, %r120, %r29;
	@%p8 bra 	$L__BB4_3;
$L__BB4_12:
	ret;

}
	// .globl	im2col_gpuV6
.visible .entry im2col_gpuV6(
	.param .u64 .ptr .align 1 im2col_gpuV6_param_0,
	.param .u64 .ptr .align 1 im2col_gpuV6_param_1,
	.param .u32 im2col_gpuV6_param_2,
	.param .u32 im2col_gpuV6_param_3,
	.param .u32 im2col_gpuV6_param_4,
	.param .u32 im2col_gpuV6_param_5,
	.param .u32 im2col_gpuV6_param_6,
	.param .u32 im2col_gpuV6_param_7,
	.param .u32 im2col_gpuV6_param_8,
	.param .u32 im2col_gpuV6_param_9,
	.param .u32 im2col_gpuV6_param_10,
	.param .u32 im2col_gpuV6_param_11,
	.param .u32 im2col_gpuV6_param_12,
	.param .u32 im2col_gpuV6_param_13
)
{
	.reg .pred 	%p<12>;
	.reg .b32 	%r<126>;
	.reg .b32 	%f<8>;
	.reg .b64 	%rd<30>;

	ld.param.u64 	%rd5, [im2col_gpuV6_param_0];
	ld.param.u64 	%rd4, [im2col_gpuV6_param_1];
	ld.param.u32 	%r20, [im2col_gpuV6_param_2];
	ld.param.u32 	%r21, [im2col_gpuV6_param_3];
	ld.param.u32 	%r22, [im2col_gpuV6_param_4];
	ld.param.u32 	%r23, [im2col_gpuV6_param_5];
	ld.param.u32 	%r24, [im2col_gpuV6_param_6];
	ld.param.u32 	%r25, [im2col_gpuV6_param_7];
	ld.param.u32 	%r28, [im2col_gpuV6_param_11];
	ld.param.u32 	%r29, [im2col_gpuV6_param_12];
	ld.param.u32 	%r30, [im2col_gpuV6_param_13];
	cvta.to.global.u64 	%rd1, %rd4;
	cvta.to.global.u64 	%rd2, %rd5;
	mov.u32 	%r31, %ctaid.x;
	mov.u32 	%r32, %ntid.x;
	mov.u32 	%r33, %tid.x;
	mad.lo.s32 	%r120, %r31, %r32, %r33;
	setp.ge.s32 	%p1, %r120, %r28;
	min.s32 	%r34, %r20, %r29;
	setp.lt.s32 	%p2, %r34, 1;
	or.pred  	%p3, %p2, %p1;
	@%p3 bra 	$L__BB5_13;
	and.b32  	%r2, %r29, 3;
	and.b32  	%r3, %r29, 2147483644;
	neg.s32 	%r4, %r30;
	add.s64 	%rd3, %rd1, 8;
$L__BB5_2:
	ld.param.u32 	%r119, [im2col_gpuV6_param_10];
	ld.param.u32 	%r118, [im2col_gpuV6_param_8];
	div.s32 	%r36, %r120, %r119;
	mul.lo.s32 	%r6, %r36, %r118;
	mul.lo.s32 	%r37, %r36, %r119;
	sub.s32 	%r38, %r120, %r37;
	mul.lo.s32 	%r7, %r38, %r118;
	mov.b32 	%r121, 0;
$L__BB5_3:
	setp.lt.u32 	%p4, %r29, 4;
	mul.lo.s32 	%r9, %r121, %r21;
	mad.lo.s32 	%r40, %r121, %r28, %r120;
	mul.lo.s32 	%r10, %r40, %r29;
	mov.b32 	%r125, 0;
	@%p4 bra 	$L__BB5_6;
	mov.b32 	%r123, 1;
	mov.u32 	%r122, %r10;
$L__BB5_5:
	.pragma "nounroll";
	add.s32 	%r42, %r123, -1;
	mul.wide.s32 	%rd6, %r122, 4;
	add.s64 	%rd7, %rd3, %rd6;
	div.s32 	%r43, %r42, %r30;
	mad.lo.s32 	%r44, %r4, %r43, %r42;
	div.s32 	%r45, %r44, %r24;
	rem.s32 	%r46, %r44, %r25;
	add.s32 	%r47, %r46, %r7;
	add.s32 	%r48, %r43, %r9;
	add.s32 	%r49, %r45, %r6;
	mad.lo.s32 	%r50, %r48, %r22, %r49;
	mad.lo.s32 	%r51, %r50, %r23, %r47;
	mul.wide.s32 	%rd8, %r51, 4;
	add.s64 	%rd9, %rd2, %rd8;
	ld.global.f32 	%f1, [%rd9];
	st.global.f32 	[%rd7+-8], %f1;
	div.s32 	%r52, %r123, %r30;
	mad.lo.s32 	%r53, %r4, %r52, %r123;
	div.s32 	%r54, %r53, %r24;
	rem.s32 	%r55, %r53, %r25;
	add.s32 	%r56, %r55, %r7;
	add.s32 	%r57, %r52, %r9;
	add.s32 	%r58, %r54, %r6;
	mad.lo.s32 	%r59, %r57, %r22, %r58;
	mad.lo.s32 	%r60, %r59, %r23, %r56;
	mul.wide.s32 	%rd10, %r60, 4;
	add.s64 	%rd11, %rd2, %rd10;
	ld.global.f32 	%f2, [%rd11];
	st.global.f32 	[%rd7+-4], %f2;
	add.s32 	%r61, %r123, 1;
	div.s32 	%r62, %r61, %r30;
	mad.lo.s32 	%r63, %r4, %r62, %r61;
	div.s32 	%r64, %r63, %r24;
	rem.s32 	%r65, %r63, %r25;
	add.s32 	%r66, %r65, %r7;
	add.s32 	%r67, %r62, %r9;
	add.s32 	%r68, %r64, %r6;
	mad.lo.s32 	%r69, %r67, %r22, %r68;
	mad.lo.s32 	%r70, %r69, %r23, %r66;
	mul.wide.s32 	%rd12, %r70, 4;
	add.s64 	%rd13, %rd2, %rd12;
	ld.global.f32 	%f3, [%rd13];
	st.global.f32 	[%rd7], %f3;
	add.s32 	%r71, %r123, 2;
	div.s32 	%r72, %r71, %r30;
	mad.lo.s32 	%r73, %r4, %r72, %r71;
	div.s32 	%r74, %r73, %r24;
	rem.s32 	%r75, %r73, %r25;
	add.s32 	%r76, %r75, %r7;
	add.s32 	%r77, %r72, %r9;
	add.s32 	%r78, %r74, %r6;
	mad.lo.s32 	%r79, %r77, %r22, %r78;
	mad.lo.s32 	%r80, %r79, %r23, %r76;
	mul.wide.s32 	%rd14, %r80, 4;
	add.s64 	%rd15, %rd2, %rd14;
	ld.global.f32 	%f4, [%rd15];
	st.global.f32 	[%rd7+4], %f4;
	add.s32 	%r13, %r123, 4;
	add.s32 	%r122, %r122, 4;
	add.s32 	%r81, %r123, 3;
	setp.ne.s32 	%p5, %r81, %r3;
	mov.u32 	%r123, %r13;
	mov.u32 	%r125, %r3;
	@%p5 bra 	$L__BB5_5;
$L__BB5_6:
	setp.eq.s32 	%p6, %r2, 0;
	@%p6 bra 	$L__BB5_11;
	setp.eq.s32 	%p7, %r2, 1;
	@%p7 bra 	$L__BB5_9;
	ld.param.u64 	%rd28, [im2col_gpuV6_param_1];
	div.s32 	%r82, %r125, %r30;
	mul.lo.s32 	%r83, %r82, %r30;
	sub.s32 	%r84, %r125, %r83;
	div.s32 	%r85, %r84, %r24;
	rem.s32 	%r86, %r84, %r25;
	add.s32 	%r87, %r86, %r7;
	add.s32 	%r88, %r82, %r9;
	add.s32 	%r89, %r85, %r6;
	mad.lo.s32 	%r90, %r88, %r22, %r89;
	mad.lo.s32 	%r91, %r90, %r23, %r87;
	mul.wide.s32 	%rd16, %r91, 4;
	add.s64 	%rd17, %rd2, %rd16;
	ld.global.f32 	%f5, [%rd17];
	add.s32 	%r92, %r125, %r10;
	cvta.to.global.u64 	%rd18, %rd28;
	mul.wide.s32 	%rd19, %r92, 4;
	add.s64 	%rd20, %rd18, %rd19;
	st.global.f32 	[%rd20], %f5;
	add.s32 	%r93, %r125, 1;
	div.s32 	%r94, %r93, %r30;
	mul.lo.s32 	%r95, %r94, %r30;
	sub.s32 	%r96, %r93, %r95;
	div.s32 	%r97, %r96, %r24;
	rem.s32 	%r98, %r96, %r25;
	add.s32 	%r99, %r98, %r7;
	add.s32 	%r100, %r94, %r9;
	add.s32 	%r101, %r97, %r6;
	mad.lo.s32 	%r102, %r100, %r22, %r101;
	mad.lo.s32 	%r103, %r102, %r23, %r99;
	mul.wide.s32 	%rd21, %r103, 4;
	add.s64 	%rd22, %rd2, %rd21;
	ld.global.f32 	%f6, [%rd22];
	st.global.f32 	[%rd20+4], %f6;
	add.s32 	%r125, %r125, 2;
$L__BB5_9:
	and.b32  	%r104, %r29, 1;
	setp.eq.b32 	%p8, %r104, 1;
	not.pred 	%p9, %p8;
	@%p9 bra 	$L__BB5_11;
	ld.param.u64 	%rd29, [im2col_gpuV6_param_1];
	div.s32 	%r105, %r125, %r30;
	mul.lo.s32 	%r106, %r105, %r30;
	sub.s32 	%r107, %r125, %r106;
	div.s32 	%r108, %r107, %r24;
	rem.s32 	%r109, %r107, %r25;
	add.s32 	%r110, %r109, %r7;
	add.s32 	%r111, %r105, %r9;
	add.s32 	%r112, %r108, %r6;
	mad.lo.s32 	%r113, %r111, %r22, %r112;
	mad.lo.s32 	%r114, %r113, %r23, %r110;
	mul.wide.s32 	%rd23, %r114, 4;
	add.s64 	%rd24, %rd2, %rd23;
	ld.global.f32 	%f7, [%rd24];
	add.s32 	%r115, %r125, %r10;
	cvta.to.global.u64 	%rd25, %rd29;
	mul.wide.s32 	%rd26, %r115, 4;
	add.s64 	%rd27, %rd25, %rd26;
	st.global.f32 	[%rd27], %f7;
$L__BB5_11:
	add.s32 	%r121, %r121, 1;
	setp.ne.s32 	%p10, %r121, %r20;
	@%p10 bra 	$L__BB5_3;
	mov.u32 	%r117, %nctaid.x;
	mad.lo.s32 	%r120, %r32, %r117, %r120;
	setp.lt.s32 	%p11, %r120, %r28;
	@%p11 bra 	$L__BB5_2;
$L__BB5_13:
	ret;

}
	// .globl	im2col_gpu_kernel
.visible .entry im2col_gpu_kernel(
	.param .u64 .ptr .align 1 im2col_gpu_kernel_param_0,
	.param .u64 .ptr .align 1 im2col_gpu_kernel_param_1,
	.param .u32 im2col_gpu_kernel_param_2,
	.param .u32 im2col_gpu_kernel_param_3,
	.param .u32 im2col_gpu_kernel_param_4,
	.param .u32 im2col_gpu_kernel_param_5,
	.param .u32 im2col_gpu_kernel_param_6,
	.param .u32 im2col_gpu_kernel_param_7,
	.param .u32 im2col_gpu_kernel_param_8,
	.param .u32 im2col_gpu_kernel_param_9
)
{
	.reg .pred 	%p<88>;
	.reg .b32 	%r<94>;
	.reg .b32 	%f<61>;
	.reg .b64 	%rd<91>;

	ld.param.u64 	%rd28, [im2col_gpu_kernel_param_0];
	ld.param.u32 	%r24, [im2col_gpu_kernel_param_2];
	ld.param.u32 	%r25, [im2col_gpu_kernel_param_3];
	ld.param.u32 	%r26, [im2col_gpu_kernel_param_4];
	ld.param.u32 	%r27, [im2col_gpu_kernel_param_5];
	ld.param.u32 	%r28, [im2col_gpu_kernel_param_6];
	ld.param.u32 	%r30, [im2col_gpu_kernel_param_8];
	ld.param.u32 	%r31, [im2col_gpu_kernel_param_9];
	cvta.to.global.u64 	%rd1, %rd28;
	mov.u32 	%r32, %ctaid.x;
	mov.u32 	%r33, %ntid.x;
	mov.u32 	%r34, %tid.x;
	mad.lo.s32 	%r88, %r32, %r33, %r34;
	setp.ge.s32 	%p1, %r88, %r24;
	@%p1 bra 	$L__BB6_47;
	mul.lo.s32 	%r2, %r31, %r30;
	min.s32 	%r35, %r27, %r28;
	setp.lt.s32 	%p2, %r35, 1;
	@%p2 bra 	$L__BB6_47;
	and.b32  	%r3, %r28, 7;
	and.b32  	%r4, %r28, 2147483640;
	mul.lo.s32 	%r36, %r28, %r27;
	mul.lo.s32 	%r5, %r36, %r30;
$L__BB6_3:
	ld.param.u32 	%r87, [im2col_gpu_kernel_param_7];
	ld.param.u64 	%rd81, [im2col_gpu_kernel_param_1];
	div.s32 	%r38, %r88, %r31;
	div.s32 	%r39, %r38, %r30;
	mul.lo.s32 	%r40, %r39, %r30;
	sub.s32 	%r41, %r38, %r40;
	mul.lo.s32 	%r42, %r38, %r31;
	sub.s32 	%r43, %r88, %r42;
	mul.lo.s32 	%r7, %r41, %r87;
	mul.lo.s32 	%r8, %r43, %r87;
	mad.lo.s32 	%r44, %r5, %r39, %r41;
	mad.lo.s32 	%r45, %r44, %r31, %r43;
	cvta.to.global.u64 	%rd29, %rd81;
	mul.wide.s32 	%rd30, %r45, 4;
	add.s64 	%rd90, %rd29, %rd30;
	mad.lo.s32 	%r46, %r39, %r25, %r7;
	mad.lo.s32 	%r47, %r46, %r26, %r8;
	cvt.s64.s32 	%rd3, %r47;
	mov.b32 	%r89, 0;
$L__BB6_4:
	setp.lt.u32 	%p3, %r28, 8;
	add.s32 	%r10, %r89, %r7;
	mul.lo.s32 	%r11, %r89, %r26;
	mov.b32 	%r92, 0;
	@%p3 bra 	$L__BB6_23;
	mov.b32 	%r90, 0;
$L__BB6_6:
	.pragma "nounroll";
	setp.ge.s32 	%p4, %r10, %r25;
	add.s32 	%r13, %r90, %r8;
	or.b32  	%r50, %r10, %r13;
	setp.lt.s32 	%p5, %r50, 0;
	setp.ge.s32 	%p6, %r13, %r26;
	or.pred  	%p7, %p4, %p6;
	mov.f32 	%f46, 0f00000000;
	or.pred  	%p8, %p7, %p5;
	@%p8 bra 	$L__BB6_8;
	add.s32 	%r51, %r90, %r11;
	cvt.s64.s32 	%rd32, %r51;
	add.s64 	%rd33, %rd32, %rd3;
	shl.b64 	%rd34, %rd33, 2;
	add.s64 	%rd35, %rd1, %rd34;
	ld.global.f32 	%f46, [%rd35];
$L__BB6_8:
	add.s32 	%r52, %r13, 1;
	or.b32  	%r53, %r10, %r52;
	st.global.f32 	[%rd90], %f46;
	setp.lt.s32 	%p10, %r53, 0;
	setp.ge.s32 	%p11, %r52, %r26;
	or.pred  	%p12, %p4, %p11;
	cvt.s64.s32 	%rd36, %r11;
	cvt.s64.s32 	%rd37, %r90;
	add.s64 	%rd38, %rd37, %rd36;
	add.s64 	%rd39, %rd38, %rd3;
	shl.b64 	%rd40, %rd39, 2;
	add.s64 	%rd6, %rd1, %rd40;
	mov.f32 	%f47, 0f00000000;
	or.pred  	%p13, %p12, %p10;
	@%p13 bra 	$L__BB6_10;
	ld.global.f32 	%f47, [%rd6+4];
$L__BB6_10:
	mul.wide.s32 	%rd41, %r2, 4;
	add.s64 	%rd7, %rd90, %rd41;
	add.s32 	%r54, %r13, 2;
	or.b32  	%r55, %r10, %r54;
	st.global.f32 	[%rd7], %f47;
	setp.lt.s32 	%p15, %r55, 0;
	setp.ge.s32 	%p16, %r54, %r26;
	or.pred  	%p17, %p4, %p16;
	mov.f32 	%f48, 0f00000000;
	or.pred  	%p18, %p17, %p15;
	@%p18 bra 	$L__BB6_12;
	ld.global.f32 	%f48, [%rd6+8];
$L__BB6_12:
	mul.wide.s32 	%rd42, %r2, 4;
	add.s64 	%rd8, %rd7, %rd42;
	add.s32 	%r56, %r13, 3;
	or.b32  	%r57, %r10, %r56;
	st.global.f32 	[%rd8], %f48;
	setp.lt.s32 	%p20, %r57, 0;
	setp.ge.s32 	%p21, %r56, %r26;
	or.pred  	%p22, %p4, %p21;
	mov.f32 	%f49, 0f00000000;
	or.pred  	%p23, %p22, %p20;
	@%p23 bra 	$L__BB6_14;
	ld.global.f32 	%f49, [%rd6+12];
$L__BB6_14:
	mul.wide.s32 	%rd43, %r2, 4;
	add.s64 	%rd9, %rd8, %rd43;
	add.s32 	%r58, %r13, 4;
	or.b32  	%r59, %r10, %r58;
	st.global.f32 	[%rd9], %f49;
	setp.lt.s32 	%p25, %r59, 0;
	setp.ge.s32 	%p26, %r58, %r26;
	or.pred  	%p27, %p4, %p26;
	mov.f32 	%f50, 0f00000000;
	or.pred  	%p28, %p27, %p25;
	@%p28 bra 	$L__BB6_16;
	ld.global.f32 	%f50, [%rd6+16];
$L__BB6_16:
	mul.wide.s32 	%rd44, %r2, 4;
	add.s64 	%rd10, %rd9, %rd44;
	add.s32 	%r60, %r13, 5;
	or.b32  	%r61, %r10, %r60;
	st.global.f32 	[%rd10], %f50;
	setp.lt.s32 	%p30, %r61, 0;
	setp.ge.s32 	%p31, %r60, %r26;
	or.pred  	%p32, %p4, %p31;
	mov.f32 	%f51, 0f00000000;
	or.pred  	%p33, %p32, %p30;
	@%p33 bra 	$L__BB6_18;
	ld.global.f32 	%f51, [%rd6+20];
$L__BB6_18:
	mul.wide.s32 	%rd45, %r2, 4;
	add.s64 	%rd11, %rd10, %rd45;
	add.s32 	%r62, %r13, 6;
	or.b32  	%r63, %r10, %r62;
	st.global.f32 	[%rd11], %f51;
	setp.lt.s32 	%p35, %r63, 0;
	setp.ge.s32 	%p36, %r62, %r26;
	or.pred  	%p37, %p4, %p36;
	mov.f32 	%f52, 0f00000000;
	or.pred  	%p38, %p37, %p35;
	@%p38 bra 	$L__BB6_20;
	ld.global.f32 	%f52, [%rd6+24];
$L__BB6_20:
	mul.wide.s32 	%rd46, %r2, 4;
	add.s64 	%rd12, %rd11, %rd46;
	add.s32 	%r64, %r13, 7;
	or.b32  	%r65, %r10, %r64;
	st.global.f32 	[%rd12], %f52;
	setp.lt.s32 	%p40, %r65, 0;
	setp.ge.s32 	%p41, %r64, %r26;
	or.pred  	%p42, %p4, %p41;
	mov.f32 	%f53, 0f00000000;
	or.pred  	%p43, %p42, %p40;
	@%p43 bra 	$L__BB6_22;
	ld.global.f32 	%f53, [%rd6+28];
$L__BB6_22:
	add.s64 	%rd48, %rd12, %rd46;
	st.global.f32 	[%rd48], %f53;
	add.s64 	%rd90, %rd48, %rd46;
	add.s32 	%r90, %r90, 8;
	setp.ne.s32 	%p44, %r90, %r4;
	mov.u32 	%r92, %r4;
	@%p44 bra 	$L__BB6_6;
$L__BB6_23:
	setp.eq.s32 	%p45, %r3, 0;
	@%p45 bra 	$L__BB6_45;
	add.s32 	%r66, %r3, -1;
	setp.lt.u32 	%p46, %r66, 3;
	@%p46 bra 	$L__BB6_34;
	setp.ge.s32 	%p47, %r10, %r25;
	add.s32 	%r16, %r92, %r8;
	or.b32  	%r68, %r10, %r16;
	setp.lt.s32 	%p48, %r68, 0;
	setp.ge.s32 	%p49, %r16, %r26;
	or.pred  	%p50, %p47, %p49;
	mov.f32 	%f54, 0f00000000;
	or.pred  	%p51, %p50, %p48;
	@%p51 bra 	$L__BB6_27;
	add.s32 	%r69, %r92, %r11;
	cvt.s64.s32 	%rd50, %r69;
	add.s64 	%rd51, %rd50, %rd3;
	shl.b64 	%rd52, %rd51, 2;
	add.s64 	%rd53, %rd1, %rd52;
	ld.global.f32 	%f54, [%rd53];
$L__BB6_27:
	add.s32 	%r70, %r16, 1;
	or.b32  	%r71, %r10, %r70;
	st.global.f32 	[%rd90], %f54;
	setp.lt.s32 	%p53, %r71, 0;
	setp.ge.s32 	%p54, %r70, %r26;
	or.pred  	%p55, %p47, %p54;
	cvt.s64.s32 	%rd54, %r11;
	cvt.u64.u32 	%rd55, %r92;
	add.s64 	%rd56, %rd55, %rd54;
	add.s64 	%rd57, %rd56, %rd3;
	shl.b64 	%rd58, %rd57, 2;
	add.s64 	%rd16, %rd1, %rd58;
	mov.f32 	%f55, 0f00000000;
	or.pred  	%p56, %p55, %p53;
	@%p56 bra 	$L__BB6_29;
	ld.global.f32 	%f55, [%rd16+4];
$L__BB6_29:
	mul.wide.s32 	%rd59, %r2, 4;
	add.s64 	%rd17, %rd90, %rd59;
	add.s32 	%r72, %r16, 2;
	or.b32  	%r73, %r10, %r72;
	st.global.f32 	[%rd17], %f55;
	setp.lt.s32 	%p58, %r73, 0;
	setp.ge.s32 	%p59, %r72, %r26;
	or.pred  	%p60, %p47, %p59;
	mov.f32 	%f56, 0f00000000;
	or.pred  	%p61, %p60, %p58;
	@%p61 bra 	$L__BB6_31;
	ld.global.f32 	%f56, [%rd16+8];
$L__BB6_31:
	mul.wide.s32 	%rd60, %r2, 4;
	add.s64 	%rd18, %rd17, %rd60;
	add.s32 	%r74, %r16, 3;
	or.b32  	%r75, %r10, %r74;
	st.global.f32 	[%rd18], %f56;
	setp.lt.s32 	%p63, %r75, 0;
	setp.ge.s32 	%p64, %r74, %r26;
	or.pred  	%p65, %p47, %p64;
	mov.f32 	%f57, 0f00000000;
	or.pred  	%p66, %p65, %p63;
	@%p66 bra 	$L__BB6_33;
	ld.global.f32 	%f57, [%rd16+12];
$L__BB6_33:
	add.s64 	%rd62, %rd18, %rd60;
	st.global.f32 	[%rd62], %f57;
	add.s64 	%rd90, %rd62, %rd60;
	add.s32 	%r92, %r92, 4;
$L__BB6_34:
	and.b32  	%r76, %r28, 3;
	setp.eq.s32 	%p67, %r76, 0;
	@%p67 bra 	$L__BB6_45;
	setp.eq.s32 	%p68, %r76, 1;
	@%p68 bra 	$L__BB6_41;
	setp.ge.s32 	%p69, %r10, %r25;
	add.s32 	%r19, %r92, %r8;
	or.b32  	%r77, %r10, %r19;
	setp.lt.s32 	%p70, %r77, 0;
	setp.ge.s32 	%p71, %r19, %r26;
	or.pred  	%p72, %p69, %p71;
	mov.f32 	%f58, 0f00000000;
	or.pred  	%p73, %p72, %p70;
	@%p73 bra 	$L__BB6_38;
	add.s32 	%r78, %r92, %r11;
	cvt.s64.s32 	%rd64, %r78;
	add.s64 	%rd65, %rd64, %rd3;
	shl.b64 	%rd66, %rd65, 2;
	add.s64 	%rd67, %rd1, %rd66;
	ld.global.f32 	%f58, [%rd67];
$L__BB6_38:
	add.s32 	%r79, %r19, 1;
	or.b32  	%r80, %r10, %r79;
	st.global.f32 	[%rd90], %f58;
	setp.lt.s32 	%p75, %r80, 0;
	setp.ge.s32 	%p76, %r79, %r26;
	or.pred  	%p77, %p69, %p76;
	mov.f32 	%f59, 0f00000000;
	or.pred  	%p78, %p77, %p75;
	@%p78 bra 	$L__BB6_40;
	cvt.s64.s32 	%rd68, %r11;
	cvt.s64.s32 	%rd69, %r92;
	add.s64 	%rd70, %rd69, %rd68;
	add.s64 	%rd71, %rd70, %rd3;
	shl.b64 	%rd72, %rd71, 2;
	add.s64 	%rd73, %rd1, %rd72;
	ld.global.f32 	%f59, [%rd73+4];
$L__BB6_40:
	mul.wide.s32 	%rd74, %r2, 4;
	add.s64 	%rd75, %rd90, %rd74;
	st.global.f32 	[%rd75], %f59;
	add.s64 	%rd90, %rd75, %rd74;
	add.s32 	%r92, %r92, 2;
$L__BB6_41:
	and.b32  	%r81, %r28, 1;
	setp.eq.b32 	%p79, %r81, 1;
	not.pred 	%p80, %p79;
	@%p80 bra 	$L__BB6_45;
	setp.ge.s32 	%p81, %r10, %r25;
	add.s32 	%r82, %r92, %r8;
	or.b32  	%r83, %r10, %r82;
	setp.lt.s32 	%p82, %r83, 0;
	setp.ge.s32 	%p83, %r82, %r26;
	or.pred  	%p84, %p81, %p83;
	mov.f32 	%f60, 0f00000000;
	or.pred  	%p85, %p84, %p82;
	@%p85 bra 	$L__BB6_44;
	add.s32 	%r84, %r92, %r11;
	cvt.s64.s32 	%rd76, %r84;
	add.s64 	%rd77, %rd76, %rd3;
	shl.b64 	%rd78, %rd77, 2;
	add.s64 	%rd79, %rd1, %rd78;
	ld.global.f32 	%f60, [%rd79];
$L__BB6_44:
	st.global.f32 	[%rd90], %f60;
	mul.wide.s32 	%rd80, %r2, 4;
	add.s64 	%rd90, %rd90, %rd80;
$L__BB6_45:
	add.s32 	%r89, %r89, 1;
	setp.ne.s32 	%p86, %r89, %r27;
	@%p86 bra 	$L__BB6_4;
	mov.u32 	%r85, %ntid.x;
	mov.u32 	%r86, %nctaid.x;
	mad.lo.s32 	%r88, %r85, %r86, %r88;
	setp.lt.s32 	%p87, %r88, %r24;
	@%p87 bra 	$L__BB6_3;
$L__BB6_47:
	ret;

}
	// .globl	test
.visible .entry test(
	.param .u32 test_param_0,
	.param .u64 .ptr .align 1 test_param_1
)
{


	ret;

}


// ===== COMPILED SASS (sm_100) =====

	.target	sm_100

	.elftype	@"ET_EXEC"


//--------------------- .note.nv.tkinfo           --------------------------
	.section	.note.nv.tkinfo,"",@"SHT_NOTE"
	.sectionflags	@"SHF_NOTE_NV_TKINFO"
	.tkinfo
        /*0018*/ 	.word	0x00000002
        /*0030*/ 	.string	""
        /*0030*/ 	.string	"ptxas"
        /*0030*/ 	.string	"Cuda compilation tools, release 13.0, V13.0.88"
        /*0030*/ 	.string	"Build cuda_13.0.r13.0/compiler.36424714_0"
        /*0030*/ 	.string	"-arch sm_100 -m 64 "



//--------------------- .note.nv.cuinfo           --------------------------
	.section	.note.nv.cuinfo,"",@"SHT_NOTE"
	.sectionflags	@"SHF_NOTE_NV_CUINFO"
        /*0018*/ 	.short	0x0002
        /*001a*/ 	.short	0x0064
        /*001c*/ 	.short	0x0082
	.zero		2


//--------------------- .nv.info                  --------------------------
	.section	.nv.info,"",@"SHT_CUDA_INFO"
	.align	4


	//----- nvinfo : EIATTR_REGCOUNT
	.align		4
        /*0000*/ 	.byte	0x04, 0x2f
        /*0002*/ 	.short	(.L_1 - .L_0)
	.align		4
.L_0:
        /*0004*/ 	.word	index@(im2col_gpu)
        /*0008*/ 	.word	0x00000026


	//----- nvinfo : EIATTR_FRAME_SIZE
	.align		4
.L_1:
        /*000c*/ 	.byte	0x04, 0x11
        /*000e*/ 	.short	(.L_3 - .L_2)
	.align		4
.L_2:
        /*0010*/ 	.word	index@(im2col_gpu)
        /*0014*/ 	.word	0x00000000


	//----- nvinfo : EIATTR_REGCOUNT
	.align		4
.L_3:
        /*0018*/ 	.byte	0x04, 0x2f
        /*001a*/ 	.short	(.L_5 - .L_4)
	.align		4
.L_4:
        /*001c*/ 	.word	index@(im2col_gpuv2)
        /*0020*/ 	.word	0x00000020


	//----- nvinfo : EIATTR_FRAME_SIZE
	.align		4
.L_5:
        /*0024*/ 	.byte	0x04, 0x11
        /*0026*/ 	.short	(.L_7 - .L_6)
	.align		4
.L_6:
        /*0028*/ 	.word	index@(im2col_gpuv2)
        /*002c*/ 	.word	0x00000000


	//----- nvinfo : EIATTR_REGCOUNT
	.align		4
.L_7:
        /*0030*/ 	.byte	0x04, 0x2f
        /*0032*/ 	.short	(.L_9 - .L_8)
	.align		4
.L_8:
        /*0034*/ 	.word	index@(im2col_gpuv3)
        /*0038*/ 	.word	0x00000018


	//----- nvinfo : EIATTR_FRAME_SIZE
	.align		4
.L_9:
        /*003c*/ 	.byte	0x04, 0x11
        /*003e*/ 	.short	(.L_11 - .L_10)
	.align		4
.L_10:
        /*0040*/ 	.word	index@(im2col_gpuv3)
        /*0044*/ 	.word	0x00000000


	//----- nvinfo : EIATTR_REGCOUNT
	.align		4
.L_11:
        /*0048*/ 	.byte	0x04, 0x2f
        /*004a*/ 	.short	(.L_13 - .L_12)
	.align		4
.L_12:
        /*004c*/ 	.word	index@(im2col_gpuv4)
        /*0050*/ 	.word	0x0000001c


	//----- nvinfo : EIATTR_FRAME_SIZE
	.align		4
.L_13:
        /*0054*/ 	.byte	0x04, 0x11
        /*0056*/ 	.short	(.L_15 - .L_14)
	.align		4
.L_14:
        /*0058*/ 	.word	index@(im2col_gpuv4)
        /*005c*/ 	.word	0x00000000


	//----- nvinfo : EIATTR_REGCOUNT
	.align		4
.L_15:
        /*0060*/ 	.byte	0x04, 0x2f
        /*0062*/ 	.short	(.L_17 - .L_16)
	.align		4
.L_16:
        /*0064*/ 	.word	index@(im2col_gpuV5)
        /*0068*/ 	.word	0x00000020


	//----- nvinfo : EIATTR_FRAME_SIZE
	.align		4
.L_17:
        /*006c*/ 	.byte	0x04, 0x11
        /*006e*/ 	.short	(.L_19 - .L_18)
	.align		4
.L_18:
        /*0070*/ 	.word	index@(im2col_gpuV5)
        /*0074*/ 	.word	0x00000000


	//----- nvinfo : EIATTR_REGCOUNT
	.align		4
.L_19:
        /*0078*/ 	.byte	0x04, 0x2f
        /*007a*/ 	.short	(.L_21 - .L_20)
	.align		4
.L_20:
        /*007c*/ 	.word	index@(im2col_gpuV6)
        /*0080*/ 	.word	0x00000020


	//----- nvinfo : EIATTR_FRAME_SIZE
	.align		4
.L_21:
        /*0084*/ 	.byte	0x04, 0x11
        /*0086*/ 	.short	(.L_23 - .L_22)
	.align		4
.L_22:
        /*0088*/ 	.word	index@(im2col_gpuV6)
        /*008c*/ 	.word	0x00000000


	//----- nvinfo : EIATTR_REGCOUNT
	.align		4
.L_23:
        /*0090*/ 	.byte	0x04, 0x2f
        /*0092*/ 	.short	(.L_25 - .L_24)
	.align		4
.L_24:
        /*0094*/ 	.word	index@(im2col_gpu_kernel)
        /*0098*/ 	.word	0x00000020


	//----- nvinfo : EIATTR_FRAME_SIZE
	.align		4
.L_25:
        /*009c*/ 	.byte	0x04, 0x11
        /*009e*/ 	.short	(.L_27 - .L_26)
	.align		4
.L_26:
        /*00a0*/ 	.word	index@(im2col_gpu_kernel)
        /*00a4*/ 	.word	0x00000000


	//----- nvinfo : EIATTR_REGCOUNT
	.align		4
.L_27:
        /*00a8*/ 	.byte	0x04, 0x2f
        /*00aa*/ 	.short	(.L_29 - .L_28)
	.align		4
.L_28:
        /*00ac*/ 	.word	index@(test)
        /*00b0*/ 	.word	0x00000004


	//----- nvinfo : EIATTR_FRAME_SIZE
	.align		4
.L_29:
        /*00b4*/ 	.byte	0x04, 0x11
        /*00b6*/ 	.short	(.L_31 - .L_30)
	.align		4
.L_30:
        /*00b8*/ 	.word	index@(test)
        /*00bc*/ 	.word	0x00000000


	//----- nvinfo : EIATTR_MIN_STACK_SIZE
	.align		4
.L_31:
        /*00c0*/ 	.byte	0x04, 0x12
        /*00c2*/ 	.short	(.L_33 - .L_32)
	.align		4
.L_32:
        /*00c4*/ 	.word	index@(test)
        /*00c8*/ 	.word	0x00000000


	//----- nvinfo : EIATTR_MIN_STACK_SIZE
	.align		4
.L_33:
        /*00cc*/ 	.byte	0x04, 0x12
        /*00ce*/ 	.short	(.L_35 - .L_34)
	.align		4
.L_34:
        /*00d0*/ 	.word	index@(im2col_gpu_kernel)
        /*00d4*/ 	.word	0x00000000


	//----- nvinfo : EIATTR_MIN_STACK_SIZE
	.align		4
.L_35:
        /*00d8*/ 	.byte	0x04, 0x12
        /*00da*/ 	.short	(.L_37 - .L_36)
	.align		4
.L_36:
        /*00dc*/ 	.word	index@(im2col_gpuV6)
        /*00e0*/ 	.word	0x00000000


	//----- nvinfo : EIATTR_MIN_STACK_SIZE
	.align		4
.L_37:
        /*00e4*/ 	.byte	0x04, 0x12
        /*00e6*/ 	.short	(.L_39 - .L_38)
	.align		4
.L_38:
        /*00e8*/ 	.word	index@(im2col_gpuV5)
        /*00ec*/ 	.word	0x00000000


	//----- nvinfo : EIATTR_MIN_STACK_SIZE
	.align		4
.L_39:
        /*00f0*/ 	.byte	0x04, 0x12
        /*00f2*/ 	.short	(.L_41 - .L_40)
	.align		4
.L_40:
        /*00f4*/ 	.word	index@(im2col_gpuv4)
        /*00f8*/ 	.word	0x00000000


	//----- nvinfo : EIATTR_MIN_STACK_SIZE
	.align		4
.L_41:
        /*00fc*/ 	.byte	0x04, 0x12
        /*00fe*/ 	.short	(.L_43 - .L_42)
	.align		4
.L_42:
        /*0100*/ 	.word	index@(im2col_gpuv3)
        /*0104*/ 	.word	0x00000000


	//----- nvinfo : EIATTR_MIN_STACK_SIZE
	.align		4
.L_43:
        /*0108*/ 	.byte	0x04, 0x12
        /*010a*/ 	.short	(.L_45 - .L_44)
	.align		4
.L_44:
        /*010c*/ 	.word	index@(im2col_gpuv2)
        /*0110*/ 	.word	0x00000000


	//----- nvinfo : EIATTR_MIN_STACK_SIZE
	.align		4
.L_45:
        /*0114*/ 	.byte	0x04, 0x12
        /*0116*/ 	.short	(.L_47 - .L_46)
	.align		4
.L_46:
        /*0118*/ 	.word	index@(im2col_gpu)
        /*011c*/ 	.word	0x00000000
.L_47:


//--------------------- .nv.compat                --------------------------
	.section	.nv.compat,"",@"SHT_CUDA_COMPAT_INFO"
	.align	4
        /*0000*/ 	.byte	0x02, 0x09, 0x00, 0x00, 0x02, 0x02, 0x01, 0x00, 0x02, 0x05, 0x05, 0x00, 0x03, 0x07, 0x01, 0x01
        /*0010*/ 	.byte	0x02, 0x03, 0x00, 0x00, 0x02, 0x06, 0x01, 0x00, 0x04, 0x0b, 0x08, 0x00, 0x09, 0x00, 0x00, 0x00
        /*0020*/ 	.byte	0x00, 0x00, 0x00, 0x00


//--------------------- .nv.info.test             --------------------------
	.section	.nv.info.test,"",@"SHT_CUDA_INFO"
	.sectionflags	@""
	.align	4


	//----- nvinfo : EIATTR_CUDA_API_VERSION
	.align		4
        /*0000*/ 	.byte	0x04, 0x37
        /*0002*/ 	.short	(.L_49 - .L_48)
.L_48:
        /*0004*/ 	.word	0x00000082


	//----- nvinfo : EIATTR_KPARAM_INFO
	.align		4
.L_49:
        /*0008*/ 	.byte	0x04, 0x17
        /*000a*/ 	.short	(.L_51 - .L_50)
.L_50:
        /*000c*/ 	.word	0x00000000
        /*0010*/ 	.short	0x0001
        /*0012*/ 	.short	0x0008
        /*0014*/ 	.byte	0x00, 0xf5, 0x21, 0x00


	//----- nvinfo : EIATTR_KPARAM_INFO
	.align		4
.L_51:
        /*0018*/ 	.byte	0x04, 0x17
        /*001a*/ 	.short	(.L_53 - .L_52)
.L_52:
        /*001c*/ 	.word	0x00000000
        /*0020*/ 	.short	0x0000
        /*0022*/ 	.short	0x0000
        /*0024*/ 	.byte	0x00, 0xf0, 0x11, 0x00


	//----- nvinfo : EIATTR_SPARSE_MMA_MASK
	.align		4
.L_53:
        /*0028*/ 	.byte	0x03, 0x50
        /*002a*/ 	.short	0x0000


	//----- nvinfo : EIATTR_MAXREG_COUNT
	.align		4
        /*002c*/ 	.byte	0x03, 0x1b
        /*002e*/ 	.short	0x00ff


	//----- nvinfo : EIATTR_MERCURY_ISA_VERSION
	.align		4
        /*0030*/ 	.byte	0x03, 0x5f
        /*0032*/ 	.short	0x0101


	//----- nvinfo : EIATTR_VRC_CTA_INIT_COUNT
	.align		4
        /*0034*/ 	.byte	0x02, 0x4a
	.zero		1
	.zero		1


	//----- nvinfo : EIATTR_EXIT_INSTR_OFFSETS
	.align		4
        /*0038*/ 	.byte	0x04, 0x1c
        /*003a*/ 	.short	(.L_55 - .L_54)


	//   ....[0]....
.L_54:
        /*003c*/ 	.word	0x00000010


	//----- nvinfo : EIATTR_CBANK_PARAM_SIZE
	.align		4
.L_55:
        /*0040*/ 	.byte	0x03, 0x19
        /*0042*/ 	.short	0x0010


	//----- nvinfo : EIATTR_PARAM_CBANK
	.align		4
        /*0044*/ 	.byte	0x04, 0x0a
        /*0046*/ 	.short	(.L_57 - .L_56)
	.align		4
.L_56:
        /*0048*/ 	.word	index@(.nv.constant0.test)
        /*004c*/ 	.short	0x0380
        /*004e*/ 	.short	0x0010


	//----- nvinfo : EIATTR_SW_WAR
	.align		4
.L_57:
        /*0050*/ 	.byte	0x04, 0x36
        /*0052*/ 	.short	(.L_59 - .L_58)
.L_58:
        /*0054*/ 	.word	0x00000008
.L_59:


//--------------------- .nv.info.im2col_gpu_kernel --------------------------
	.section	.nv.info.im2col_gpu_kernel,"",@"SHT_CUDA_INFO"
	.sectionflags	@""
	.align	4


	//----- nvinfo : EIATTR_CUDA_API_VERSION
	.align		4
        /*0000*/ 	.byte	0x04, 0x37
        /*0002*/ 	.short	(.L_61 - .L_60)
.L_60:
        /*0004*/ 	.word	0x00000082


	//----- nvinfo : EIATTR_KPARAM_INFO
	.align		4
.L_61:
        /*0008*/ 	.byte	0x04, 0x17
        /*000a*/ 	.short	(.L_63 - .L_62)
.L_62:
        /*000c*/ 	.word	0x00000000
        /*0010*/ 	.short	0x0009
        /*0012*/ 	.short	0x002c
        /*0014*/ 	.byte	0x00, 0xf0, 0x11, 0x00


	//----- nvinfo : EIATTR_KPARAM_INFO
	.align		4
.L_63:
        /*0018*/ 	.byte	0x04, 0x17
        /*001a*/ 	.short	(.L_65 - .L_64)
.L_64:
        /*001c*/ 	.word	0x00000000
        /*0020*/ 	.short	0x0008
        /*0022*/ 	.short	0x0028
        /*0024*/ 	.byte	0x00, 0xf0, 0x11, 0x00


	//----- nvinfo : EIATTR_KPARAM_INFO
	.align		4
.L_65:
        /*0028*/ 	.byte	0x04, 0x17
        /*002a*/ 	.short	(.L_67 - .L_66)
.L_66:
        /*002c*/ 	.word	0x00000000
        /*0030*/ 	.short	0x0007
        /*0032*/ 	.short	0x0024
        /*0034*/ 	.byte	0x00, 0xf0, 0x11, 0x00


	//----- nvinfo : EIATTR_KPARAM_INFO
	.align		4
.L_67:
        /*0038*/ 	.byte	0x04, 0x17
        /*003a*/ 	.short	(.L_69 - .L_68)
.L_68:
        /*003c*/ 	.word	0x00000000
        /*0040*/ 	.short	0x0006
        /*0042*/ 	.short	0x0020
        /*0044*/ 	.byte	0x00, 0xf0, 0x11, 0x00


	//----- nvinfo : EIATTR_KPARAM_INFO
	.align		4
.L_69:
        /*0048*/ 	.byte	0x04, 0x17
        /*004a*/ 	.short	(.L_71 - .L_70)
.L_70:
        /*004c*/ 	.word	0x00000000
        /*0050*/ 	.short	0x0005
        /*0052*/ 	.short	0x001c
        /*0054*/ 	.byte	0x00, 0xf0, 0x11, 0x00


	//----- nvinfo : EIATTR_KPARAM_INFO
	.align		4
.L_71:
        /*0058*/ 	.byte	0x04, 0x17
        /*005a*/ 	.short	(.L_73 - .L_72)
.L_72:
        /*005c*/ 	.word	0x00000000
        /*0060*/ 	.short	0x0004
        /*0062*/ 	.short	0x0018
        /*0064*/ 	.byte	0x00, 0xf0, 0x11, 0x00


	//----- nvinfo : EIATTR_KPARAM_INFO
	.align		4
.L_73:
        /*0068*/ 	.byte	0x04, 0x17
        /*006a*/ 	.short	(.L_75 - .L_74)
.L_74:
        /*006c*/ 	.word	0x00000000
        /*0070*/ 	.short	0x0003
        /*0072*/ 	.short	0x0014
        /*0074*/ 	.byte	0x00, 0xf0, 0x11, 0x00


	//----- nvinfo : EIATTR_KPARAM_INFO
	.align		4
.L_75:
        /*0078*/ 	.byte	0x04, 0x17
        /*007a*/ 	.short	(.L_77 - .L_76)
.L_76:
        /*007c*/ 	.word	0x00000000
        /*0080*/ 	.short	0x0002
        /*0082*/ 	.short	0x0010
        /*0084*/ 	.byte	0x00, 0xf0, 0x11, 0x00


	//----- nvinfo : EIATTR_KPARAM_INFO
	.align		4
.L_77:
        /*0088*/ 	.byte	0x04, 0x17
        /*008a*/ 	.short	(.L_79 - .L_78)
.L_78:
        /*008c*/ 	.word	0x00000000
        /*0090*/ 	.short	0x0001
        /*0092*/ 	.short	0x0008
        /*0094*/ 	.byte	0x00, 0xf5, 0x21, 0x00


	//----- nvinfo : EIATTR_KPARAM_INFO
	.align		4
.L_79:
        /*0098*/ 	.byte	0x04, 0x17
        /*009a*/ 	.short	(.L_81 - .L_80)
.L_80:
        /*009c*/ 	.word	0x00000000
        /*00a0*/ 	.short	0x0000
        /*00a2*/ 	.short	0x0000
        /*00a4*/ 	.byte	0x00, 0xf5, 0x21, 0x00


	//----- nvinfo : EIATTR_SPARSE_MMA_MASK
	.align		4
.L_81:
        /*00a8*/ 	.byte	0x03, 0x50
        /*00aa*/ 	.short	0x0000


	//----- nvinfo : EIATTR_MAXREG_COUNT
	.align		4
        /*00ac*/ 	.byte	0x03, 0x1b
        /*00ae*/ 	.short	0x00ff


	//----- nvinfo : EIATTR_MERCURY_ISA_VERSION
	.align		4
        /*00b0*/ 	.byte	0x03, 0x5f
        /*00b2*/ 	.short	0x0101


	//----- nvinfo : EIATTR_VRC_CTA_INIT_COUNT
	.align		4
        /*00b4*/ 	.byte	0x02, 0x4a
	.zero		1
	.zero		1


	//----- nvinfo : EIATTR_EXIT_INSTR_OFFSETS
	.align		4
        /*00b8*/ 	.byte	0x04, 0x1c
        /*00ba*/ 	.short	(.L_83 - .L_82)


	//   ....[0]....
.L_82:
        /*00bc*/ 	.word	0x00000070


	//   ....[1]....
        /*00c0*/ 	.word	0x000000c0


	//   ....[2]....
        /*00c4*/ 	.word	0x00001300


	//----- nvinfo : EIATTR_CRS_STACK_SIZE
	.align		4
.L_83:
        /*00c8*/ 	.byte	0x04, 0x1e
        /*00ca*/ 	.short	(.L_85 - .L_84)
.L_84:
        /*00cc*/ 	.word	0x00000000


	//----- nvinfo : EIATTR_CBANK_PARAM_SIZE
	.align		4
.L_85:
        /*00d0*/ 	.byte	0x03, 0x19
        /*00d2*/ 	.short	0x0030


	//----- nvinfo : EIATTR_PARAM_CBANK
	.align		4
        /*00d4*/ 	.byte	0x04, 0x0a
        /*00d6*/ 	.short	(.L_87 - .L_86)
	.align		4
.L_86:
        /*00d8*/ 	.word	index@(.nv.constant0.im2col_gpu_kernel)
        /*00dc*/ 	.short	0x0380
        /*00de*/ 	.short	0x0030


	//----- nvinfo : EIATTR_SW_WAR
	.align		4
.L_87:
        /*00e0*/ 	.byte	0x04, 0x36
        /*00e2*/ 	.short	(.L_89 - .L_88)
.L_88:
        /*00e4*/ 	.word	0x00000008
.L_89:


//--------------------- .nv.info.im2col_gpuV6     --------------------------
	.section	.nv.info.im2col_gpuV6,"",@"SHT_CUDA_INFO"
	.sectionflags	@""
	.align	4


	//----- nvinfo : EIATTR_CUDA_API_VERSION
	.align		4
        /*0000*/ 	.byte	0x04, 0x37
        /*0002*/ 	.short	(.L_91 - .L_90)
.L_90:
        /*0004*/ 	.word	0x00000082


	//----- nvinfo : EIATTR_KPARAM_INFO
	.align		4
.L_91:
        /*0008*/ 	.byte	0x04, 0x17
        /*000a*/ 	.short	(.L_93 - .L_92)
.L_92:
        /*000c*/ 	.word	0x00000000
        /*0010*/ 	.short	0x000d
        /*0012*/ 	.short	0x003c
        /*0014*/ 	.byte	0x00, 0xf0, 0x11, 0x00


	//----- nvinfo : EIATTR_KPARAM_INFO
	.align		4
.L_93:
        /*0018*/ 	.byte	0x04, 0x17
        /*001a*/ 	.short	(.L_95 - .L_94)
.L_94:
        /*001c*/ 	.word	0x00000000
        /*0020*/ 	.short	0x000c
        /*0022*/ 	.short	0x0038
        /*0024*/ 	.byte	0x00, 0xf0, 0x11, 0x00


	//----- nvinfo : EIATTR_KPARAM_INFO
	.align		4
.L_95:
        /*0028*/ 	.byte	0x04, 0x17
        /*002a*/ 	.short	(.L_97 - .L_96)
.L_96:
        /*002c*/ 	.word	0x00000000
        /*0030*/ 	.short	0x000b
        /*0032*/ 	.short	0x0034
        /*0034*/ 	.byte	0x00, 0xf0, 0x11, 0x00


	//----- nvinfo : EIATTR_KPARAM_INFO
	.align		4
.L_97:
        /*0038*/ 	.byte	0x04, 0x17
        /*003a*/ 	.short	(.L_99 - .L_98)
.L_98:
        /*003c*/ 	.word	0x00000000
        /*0040*/ 	.short	0x000a
        /*0042*/ 	.short	0x0030
        /*0044*/ 	.byte	0x00, 0xf0, 0x11, 0x00


	//----- nvinfo : EIATTR_KPARAM_INFO
	.align		4
.L_99:
        /*0048*/ 	.byte	0x04, 0x17
        /*004a*/ 	.short	(.L_101 - .L_100)
.L_100:
        /*004c*/ 	.word	0x00000000
        /*0050*/ 	.short	0x0009
        /*0052*/ 	.short	0x002c
        /*0054*/ 	.byte	0x00, 0xf0, 0x11, 0x00


	//----- nvinfo : EIATTR_KPARAM_INFO
	.align		4
.L_101:
        /*0058*/ 	.byte	0x04, 0x17
        /*005a*/ 	.short	(.L_103 - .L_102)
.L_102:
        /*005c*/ 	.word	0x00000000
        /*0060*/ 	.short	0x0008
        /*0062*/ 	.short	0x0028
        /*0064*/ 	.byte	0x00, 0xf0, 0x11, 0x00


	//----- nvinfo : EIATTR_KPARAM_INFO
	.align		4
.L_103:
        /*0068*/ 	.byte	0x04, 0x17
        /*006a*/ 	.short	(.L_105 - .L_104)
.L_104:
        /*006c*/ 	.word	0x00000000
        /*0070*/ 	.short	0x0007
        /*0072*/ 	.short	0x0024
        /*0074*/ 	.byte	0x00, 0xf0, 0x11, 0x00


	//----- nvinfo : EIATTR_KPARAM_INFO
	.align		4
.L_105:
        /*0078*/ 	.byte	0x04, 0x17
        /*007a*/ 	.short	(.L_107 - .L_106)
.L_106:
        /*007c*/ 	.word	0x00000000
        /*0080*/ 	.short	0x0006
        /*0082*/ 	.short	0x0020
        /*0084*/ 	.byte	0x00, 0xf0, 0x11, 0x00


	//----- nvinfo : EIATTR_KPARAM_INFO
	.align		4
.L_107:
        /*0088*/ 	.byte	0x04, 0x17
        /*008a*/ 	.short	(.L_109 - .L_108)
.L_108:
        /*008c*/ 	.word	0x00000000
        /*0090*/ 	.short	0x0005
        /*0092*/ 	.short	0x001c
        /*0094*/ 	.byte	0x00, 0xf0, 0x11, 0x00


	//----- nvinfo : EIATTR_KPARAM_INFO
	.align		4
.L_109:
        /*0098*/ 	.byte	0x04, 0x17
        /*009a*/ 	.short	(.L_111 - .L_110)
.L_110:
        /*009c*/ 	.word	0x00000000
        /*00a0*/ 	.short	0x0004
        /*00a2*/ 	.short	0x0018
        /*00a4*/ 	.byte	0x00, 0xf0, 0x11, 0x00


	//----- nvinfo : EIATTR_KPARAM_INFO
	.align		4
.L_111:
        /*00a8*/ 	.byte	0x04, 0x17
        /*00aa*/ 	.short	(.L_113 - .L_112)
.L_112:
        /*00ac*/ 	.word	0x00000000
        /*00b0*/ 	.short	0x0003
        /*00b2*/ 	.short	0x0014
        /*00b4*/ 	.byte	0x00, 0xf0, 0x11, 0x00


	//----- nvinfo : EIATTR_KPARAM_INFO
	.align		4
.L_113:
        /*00b8*/ 	.byte	0x04, 0x17
        /*00ba*/ 	.short	(.L_115 - .L_114)
.L_114:
        /*00bc*/ 	.word	0x00000000
        /*00c0*/ 	.short	0x0002
        /*00c2*/ 	.short	0x0010
        /*00c4*/ 	.byte	0x00, 0xf0, 0x11, 0x00


	//----- nvinfo : EIATTR_KPARAM_INFO
	.align		4
.L_115:
        /*00c8*/ 	.byte	0x04, 0x17
        /*00ca*/ 	.short	(.L_117 - .L_116)
.L_116:
        /*00cc*/ 	.word	0x00000000
        /*00d0*/ 	.short	0x0001
        /*00d2*/ 	.short	0x0008
        /*00d4*/ 	.byte	0x00, 0xf5, 0x21, 0x00


	//----- nvinfo : EIATTR_KPARAM_INFO
	.align		4
.L_117:
        /*00d8*/ 	.byte	0x04, 0x17
        /*00da*/ 	.short	(.L_119 - .L_118)
.L_118:
        /*00dc*/ 	.word	0x00000000
        /*00e0*/ 	.short	0x0000
        /*00e2*/ 	.short	0x0000
        /*00e4*/ 	.byte	0x00, 0xf5, 0x21, 0x00


	//----- nvinfo : EIATTR_SPARSE_MMA_MASK
	.align		4
.L_119:
        /*00e8*/ 	.byte	0x03, 0x50
        /*00ea*/ 	.short	0x0000


	//----- nvinfo : EIATTR_MAXREG_COUNT
	.align		4
        /*00ec*/ 	.byte	0x03, 0x1b
        /*00ee*/ 	.short	0x00ff


	//----- nvinfo : EIATTR_MERCURY_ISA_VERSION
	.align		4
        /*00f0*/ 	.byte	0x03, 0x5f
        /*00f2*/ 	.short	0x0101


	//----- nvinfo : EIATTR_VRC_CTA_INIT_COUNT
	.align		4
        /*00f4*/ 	.byte	0x02, 0x4a
	.zero		1
	.zero		1


	//----- nvinfo : EIATTR_EXIT_INSTR_OFFSETS
	.align		4
        /*00f8*/ 	.byte	0x04, 0x1c
        /*00fa*/ 	.short	(.L_121 - .L_120)


	//   ....[0]....
.L_120:
        /*00fc*/ 	.word	0x000000d0


	//   ....[1]....
        /*0100*/ 	.word	0x00002250


	//----- nvinfo : EIATTR_CRS_STACK_SIZE
	.align		4
.L_121:
        /*0104*/ 	.byte	0x04, 0x1e
        /*0106*/ 	.short	(.L_123 - .L_122)
.L_122:
        /*0108*/ 	.word	0x00000000


	//----- nvinfo : EIATTR_CBANK_PARAM_SIZE
	.align		4
.L_123:
        /*010c*/ 	.byte	0x03, 0x19
        /*010e*/ 	.short	0x0040


	//----- nvinfo : EIATTR_PARAM_CBANK
	.align		4
        /*0110*/ 	.byte	0x04, 0x0a
        /*0112*/ 	.short	(.L_125 - .L_124)
	.align		4
.L_124:
        /*0114*/ 	.word	index@(.nv.constant0.im2col_gpuV6)
        /*0118*/ 	.short	0x0380
        /*011a*/ 	.short	0x0040


	//----- nvinfo : EIATTR_SW_WAR
	.align		4
.L_125:
        /*011c*/ 	.byte	0x04, 0x36
        /*011e*/ 	.short	(.L_127 - .L_126)
.L_126:
        /*0120*/ 	.word	0x00000008
.L_127:


//--------------------- .nv.info.im2col_gpuV5     --------------------------
	.section	.nv.info.im2col_gpuV5,"",@"SHT_CUDA_INFO"
	.sectionflags	@""
	.align	4


	//----- nvinfo : EIATTR_CUDA_API_VERSION
	.align		4
        /*0000*/ 	.byte	0x04, 0x37
        /*0002*/ 	.short	(.L_129 - .L_128)
.L_128:
        /*0004*/ 	.word	0x00000082


	//----- nvinfo : EIATTR_KPARAM_INFO
	.align		4
.L_129:
        /*0008*/ 	.byte	0x04, 0x17
        /*000a*/ 	.short	(.L_131 - .L_130)
.L_130:
        /*000c*/ 	.word	0x00000000
        /*0010*/ 	.short	0x000d
        /*0012*/ 	.short	0x003c
        /*0014*/ 	.byte	0x00, 0xf0, 0x11, 0x00


	//----- nvinfo : EIATTR_KPARAM_INFO
	.align		4
.L_131:
        /*0018*/ 	.byte	0x04, 0x17
        /*001a*/ 	.short	(.L_133 - .L_132)
.L_132:
        /*001c*/ 	.word	0x00000000
        /*0020*/ 	.short	0x000c
        /*0022*/ 	.short	0x0038
        /*0024*/ 	.byte	0x00, 0xf0, 0x11, 0x00


	//----- nvinfo : EIATTR_KPARAM_INFO
	.align		4
.L_133:
        /*0028*/ 	.byte	0x04, 0x17
        /*002a*/ 	.short	(.L_135 - .L_134)
.L_134:
        /*002c*/ 	.word	0x00000000
        /*0030*/ 	.short	0x000b
        /*0032*/ 	.short	0x0034
        /*0034*/ 	.byte	0x00, 0xf0, 0x11, 0x00


	//----- nvinfo : EIATTR_KPARAM_INFO
	.align		4
.L_135:
        /*0038*/ 	.byte	0x04, 0x17
        /*003a*/ 	.short	(.L_137 - .L_136)
.L_136:
        /*003c*/ 	.word	0x00000000
        /*0040*/ 	.short	0x000a
        /*0042*/ 	.short	0x0030
        /*0044*/ 	.byte	0x00, 0xf0, 0x11, 0x00


	//----- nvinfo : EIATTR_KPARAM_INFO
	.align		4
.L_137:
        /*0048*/ 	.byte	0x04, 0x17
        /*004a*/ 	.short	(.L_139 - .L_138)
.L_138:
        /*004c*/ 	.word	0x00000000
        /*0050*/ 	.short	0x0009
        /*0052*/ 	.short	0x002c
        /*0054*/ 	.byte	0x00, 0xf0, 0x11, 0x00


	//----- nvinfo : EIATTR_KPARAM_INFO
	.align		4
.L_139:
        /*0058*/ 	.byte	0x04, 0x17
        /*005a*/ 	.short	(.L_141 - .L_140)
.L_140:
        /*005c*/ 	.word	0x00000000
        /*0060*/ 	.short	0x0008
        /*0062*/ 	.short	0x0028
        /*0064*/ 	.byte	0x00, 0xf0, 0x11, 0x00


	//----- nvinfo : EIATTR_KPARAM_INFO
	.align		4
.L_141:
        /*0068*/ 	.byte	0x04, 0x17
        /*006a*/ 	.short	(.L_143 - .L_142)
.L_142:
        /*006c*/ 	.word	0x00000000
        /*0070*/ 	.short	0x0007
        /*0072*/ 	.short	0x0024
        /*0074*/ 	.byte	0x00, 0xf0, 0x11, 0x00


	//----- nvinfo : EIATTR_KPARAM_INFO
	.align		4
.L_143:
        /*0078*/ 	.byte	0x04, 0x17
        /*007a*/ 	.short	(.L_145 - .L_144)
.L_144:
        /*007c*/ 	.word	0x00000000
        /*0080*/ 	.short	0x0006
        /*0082*/ 	.short	0x0020
        /*0084*/ 	.byte	0x00, 0xf0, 0x11, 0x00


	//----- nvinfo : EIATTR_KPARAM_INFO
	.align		4
.L_145:
        /*0088*/ 	.byte	0x04, 0x17
        /*008a*/ 	.short	(.L_147 - .L_146)
.L_146:
        /*008c*/ 	.word	0x00000000
        /*0090*/ 	.short	0x0005
        /*0092*/ 	.short	0x001c
        /*0094*/ 	.byte	0x00, 0xf0, 0x11, 0x00


	//----- nvinfo : EIATTR_KPARAM_INFO
	.align		4
.L_147:
        /*0098*/ 	.byte	0x04, 0x17
        /*009a*/ 	.short	(.L_149 - .L_148)
.L_148:
        /*009c*/ 	.word	0x00000000
        /*00a0*/ 	.short	0x0004
        /*00a2*/ 	.short	0x0018
        /*00a4*/ 	.byte	0x00, 0xf0, 0x11, 0x00


	//----- nvinfo : EIATTR_KPARAM_INFO
	.align		4
.L_149:
        /*00a8*/ 	.byte	0x04, 0x17
        /*00aa*/ 	.short	(.L_151 - .L_150)
.L_150:
        /*00ac*/ 	.word	0x00000000
        /*00b0*/ 	.short	0x0003
        /*00b2*/ 	.short	0x0014
        /*00b4*/ 	.byte	0x00, 0xf0, 0x11, 0x00


	//----- nvinfo : EIATTR_KPARAM_INFO
	.align		4
.L_151:
        /*00b8*/ 	.byte	0x04, 0x17
        /*00ba*/ 	.short	(.L_153 - .L_152)
.L_152:
        /*00bc*/ 	.word	0x00000000
        /*00c0*/ 	.short	0x0002
        /*00c2*/ 	.short	0x0010
        /*00c4*/ 	.byte	0x00, 0xf0, 0x11, 0x00


	//----- nvinfo : EIATTR_KPARAM_INFO
	.align		4
.L_153:
        /*00c8*/ 	.byte	0x04, 0x17
        /*00ca*/ 	.short	(.L_155 - .L_154)
.L_154:
        /*00cc*/ 	.word	0x00000000
        /*00d0*/ 	.short	0x0001
        /*00d2*/ 	.short	0x0008
        /*00d4*/ 	.byte	0x00, 0xf5, 0x21, 0x00


	//----- nvinfo : EIATTR_KPARAM_INFO
	.align		4
.L_155:
        /*00d8*/ 	.byte	0x04, 0x17
        /*00da*/ 	.short	(.L_157 - .L_156)
.L_156:
        /*00dc*/ 	.word	0x00000000
        /*00e0*/ 	.short	0x0000
        /*00e2*/ 	.short	0x0000
        /*00e4*/ 	.byte	0x00, 0xf5, 0x21, 0x00


	//----- nvinfo : EIATTR_SPARSE_MMA_MASK
	.align		4
.L_157:
        /*00e8*/ 	.byte	0x03, 0x50
        /*00ea*/ 	.short	0x0000


	//----- nvinfo : EIATTR_MAXREG_COUNT
	.align		4
        /*00ec*/ 	.byte	0x03, 0x1b
        /*00ee*/ 	.short	0x00ff


	//----- nvinfo : EIATTR_MERCURY_ISA_VERSION
	.align		4
        /*00f0*/ 	.byte	0x03, 0x5f
        /*00f2*/ 	.short	0x0101


	//----- nvinfo : EIATTR_VRC_CTA_INIT_COUNT
	.align		4
        /*00f4*/ 	.byte	0x02, 0x4a
	.zero		1
	.zero		1


	//----- nvinfo : EIATTR_EXIT_INSTR_OFFSETS
	.align		4
        /*00f8*/ 	.byte	0x04, 0x1c
        /*00fa*/ 	.short	(.L_159 - .L_158)


	//   ....[0]....
.L_158:
        /*00fc*/ 	.word	0x00000080


	//   ....[1]....
        /*0100*/ 	.word	0x000000c0


	//   ....[2]....
        /*0104*/ 	.word	0x00002440


	//----- nvinfo : EIATTR_CRS_STACK_SIZE
	.align		4
.L_159:
        /*0108*/ 	.byte	0x04, 0x1e
        /*010a*/ 	.short	(.L_161 - .L_160)
.L_160:
        /*010c*/ 	.word	0x00000000


	//----- nvinfo : EIATTR_CBANK_PARAM_SIZE
	.align		4
.L_161:
        /*0110*/ 	.byte	0x03, 0x19
        /*0112*/ 	.short	0x0040


	//----- nvinfo : EIATTR_PARAM_CBANK
	.align		4
        /*0114*/ 	.byte	0x04, 0x0a
        /*0116*/ 	.short	(.L_163 - .L_162)
	.align		4
.L_162:
        /*0118*/ 	.word	index@(.nv.constant0.im2col_gpuV5)
        /*011c*/ 	.short	0x0380
        /*011e*/ 	.short	0x0040


	//----- nvinfo : EIATTR_SW_WAR
	.align		4
.L_163:
        /*0120*/ 	.byte	0x04, 0x36
        /*0122*/ 	.short	(.L_165 - .L_164)
.L_164:
        /*0124*/ 	.word	0x00000008
.L_165:


//--------------------- .nv.info.im2col_gpuv4     --------------------------
	.section	.nv.info.im2col_gpuv4,"",@"SHT_CUDA_INFO"
	.sectionflags	@""
	.align	4


	//----- nvinfo : EIATTR_CUDA_API_VERSION
	.align		4
        /*0000*/ 	.byte	0x04, 0x37
        /*0002*/ 	.short	(.L_167 - .L_166)
.L_166:
        /*0004*/ 	.word	0x00000082


	//----- nvinfo : EIATTR_KPARAM_INFO
	.align		4
.L_167:
        /*0008*/ 	.byte	0x04, 0x17
        /*000a*/ 	.short	(.L_169 - .L_168)
.L_168:
        /*000c*/ 	.word	0x00000000
        /*0010*/ 	.short	0x000d
        /*0012*/ 	.short	0x003c
        /*0014*/ 	.byte	0x00, 0xf0, 0x11, 0x00


	//----- nvinfo : EIATTR_KPARAM_INFO
	.align		4
.L_169:
        /*0018*/ 	.byte	0x04, 0x17
        /*001a*/ 	.short	(.L_171 - .L_170)
.L_170:
        /*001c*/ 	.word	0x00000000
        /*0020*/ 	.short	0x000c
        /*0022*/ 	.short	0x0038
        /*0024*/ 	.byte	0x00, 0xf0, 0x11, 0x00


	//----- nvinfo : EIATTR_KPARAM_INFO
	.align		4
.L_171:
        /*0028*/ 	.byte	0x04, 0x17
        /*002a*/ 	.short	(.L_173 - .L_172)
.L_172:
        /*002c*/ 	.word	0x00000000
        /*0030*/ 	.short	0x000b
        /*0032*/ 	.short	0x0034
        /*0034*/ 	.byte	0x00, 0xf0, 0x11, 0x00


	//----- nvinfo : EIATTR_KPARAM_INFO
	.align		4
.L_173:
        /*0038*/ 	.byte	0x04, 0x17
        /*003a*/ 	.short	(.L_175 - .L_174)
.L_174:
        /*003c*/ 	.word	0x00000000
        /*0040*/ 	.short	0x000a
        /*0042*/ 	.short	0x0030
        /*0044*/ 	.byte	0x00, 0xf0, 0x11, 0x00


	//----- nvinfo : EIATTR_KPARAM_INFO
	.align		4
.L_175:
        /*0048*/ 	.byte	0x04, 0x17
        /*004a*/ 	.short	(.L_177 - .L_176)
.L_176:
        /*004c*/ 	.word	0x00000000
        /*0050*/ 	.short	0x0009
        /*0052*/ 	.short	0x002c
        /*0054*/ 	.byte	0x00, 0xf0, 0x11, 0x00


	//----- nvinfo : EIATTR_KPARAM_INFO
	.align		4
.L_177:
        /*0058*/ 	.byte	0x04, 0x17
        /*005a*/ 	.short	(.L_179 - .L_178)
.L_178:
        /*005c*/ 	.word	0x00000000
        /*0060*/ 	.short	0x0008
        /*0062*/ 	.short	0x0028
        /*0064*/ 	.byte	0x00, 0xf0, 0x11, 0x00


	//----- nvinfo : EIATTR_KPARAM_INFO
	.align		4
.L_179:
        /*0068*/ 	.byte	0x04, 0x17
        /*006a*/ 	.short	(.L_181 - .L_180)
.L_180:
        /*006c*/ 	.word	0x00000000
        /*0070*/ 	.short	0x0007
        /*0072*/ 	.short	0x0024
        /*0074*/ 	.byte	0x00, 0xf0, 0x11, 0x00


	//----- nvinfo : EIATTR_KPARAM_INFO
	.align		4
.L_181:
        /*0078*/ 	.byte	0x04, 0x17
        /*007a*/ 	.short	(.L_183 - .L_182)
.L_182:
        /*007c*/ 	.word	0x00000000
        /*0080*/ 	.short	0x0006
        /*0082*/ 	.short	0x0020
        /*0084*/ 	.byte	0x00, 0xf0, 0x11, 0x00


	//----- nvinfo : EIATTR_KPARAM_INFO
	.align		4
.L_183:
        /*0088*/ 	.byte	0x04, 0x17
        /*008a*/ 	.short	(.L_185 - .L_184)
.L_184:
        /*008c*/ 	.word	0x00000000
        /*0090*/ 	.short	0x0005
        /*0092*/ 	.short	0x001c
        /*0094*/ 	.byte	0x00, 0xf0, 0x11, 0x00


	//----- nvinfo : EIATTR_KPARAM_INFO
	.align		4
.L_185:
        /*0098*/ 	.byte	0x04, 0x17
        /*009a*/ 	.short	(.L_187 - .L_186)
.L_186:
        /*009c*/ 	.word	0x00000000
        /*00a0*/ 	.short	0x0004
        /*00a2*/ 	.short	0x0018
        /*00a4*/ 	.byte	0x00, 0xf0, 0x11, 0x00


	//----- nvinfo : EIATTR_KPARAM_INFO
	.align		4
.L_187:
        /*00a8*/ 	.byte	0x04, 0x17
        /*00aa*/ 	.short	(.L_189 - .L_188)
.L_188:
        /*00ac*/ 	.word	0x00000000
        /*00b0*/ 	.short	0x0003
        /*00b2*/ 	.short	0x0014
        /*00b4*/ 	.byte	0x00, 0xf0, 0x11, 0x00


	//----- nvinfo : EIATTR_KPARAM_INFO
	.align		4
.L_189:
        /*00b8*/ 	.byte	0x04, 0x17
        /*00ba*/ 	.short	(.L_191 - .L_190)
.L_190:
        /*00bc*/ 	.word	0x00000000
        /*00c0*/ 	.short	0x0002
        /*00c2*/ 	.short	0x0010
        /*00c4*/ 	.byte	0x00, 0xf0, 0x11, 0x00


	//----- nvinfo : EIATTR_KPARAM_INFO
	.align		4
.L_191:
        /*00c8*/ 	.byte	0x04, 0x17
        /*00ca*/ 	.short	(.L_193 - .L_192)
.L_192:
        /*00cc*/ 	.word	0x00000000
        /*00d0*/ 	.short	0x0001
        /*00d2*/ 	.short	0x0008
        /*00d4*/ 	.byte	0x00, 0xf5, 0x21, 0x00


	//----- nvinfo : EIATTR_KPARAM_INFO
	.align		4
.L_193:
        /*00d8*/ 	.byte	0x04, 0x17
        /*00da*/ 	.short	(.L_195 - .L_194)
.L_194:
        /*00dc*/ 	.word	0x00000000
        /*00e0*/ 	.short	0x0000
        /*00e2*/ 	.short	0x0000
        /*00e4*/ 	.byte	0x00, 0xf5, 0x21, 0x00


	//----- nvinfo : EIATTR_SPARSE_MMA_MASK
	.align		4
.L_195:
        /*00e8*/ 	.byte	0x03, 0x50
        /*00ea*/ 	.short	0x0000


	//----- nvinfo : EIATTR_MAXREG_COUNT
	.align		4
        /*00ec*/ 	.byte	0x03, 0x1b
        /*00ee*/ 	.short	0x00ff


	//----- nvinfo : EIATTR_MERCURY_ISA_VERSION
	.align		4
        /*00f0*/ 	.byte	0x03, 0x5f
        /*00f2*/ 	.short	0x0101


	//----- nvinfo : EIATTR_VRC_CTA_INIT_COUNT
	.align		4
        /*00f4*/ 	.byte	0x02, 0x4a
	.zero		1
	.zero		1


	//----- nvinfo : EIATTR_EXIT_INSTR_OFFSETS
	.align		4
        /*00f8*/ 	.byte	0x04, 0x1c
        /*00fa*/ 	.short	(.L_197 - .L_196)


	//   ....[0]....
.L_196:
        /*00fc*/ 	.word	0x00000210


	//   ....[1]....
        /*0100*/ 	.word	0x00000230


	//   ....[2]....
        /*0104*/ 	.word	0x00000cc0


	//----- nvinfo : EIATTR_CBANK_PARAM_SIZE
	.align		4
.L_197:
        /*0108*/ 	.byte	0x03, 0x19
        /*010a*/ 	.short	0x0040


	//----- nvinfo : EIATTR_PARAM_CBANK
	.align		4
        /*010c*/ 	.byte	0x04, 0x0a
        /*010e*/ 	.short	(.L_199 - .L_198)
	.align		4
.L_198:
        /*0110*/ 	.word	index@(.nv.constant0.im2col_gpuv4)
        /*0114*/ 	.short	0x0380
        /*0116*/ 	.short	0x0040


	//----- nvinfo : EIATTR_SW_WAR
	.align		4
.L_199:
        /*0118*/ 	.byte	0x04, 0x36
        /*011a*/ 	.short	(.L_201 - .L_200)
.L_200:
        /*011c*/ 	.word	0x00000008
.L_201:


//--------------------- .nv.info.im2col_gpuv3     --------------------------
	.section	.nv.info.im2col_gpuv3,"",@"SHT_CUDA_INFO"
	.sectionflags	@""
	.align	4


	//----- nvinfo : EIATTR_CUDA_API_VERSION
	.align		4
        /*0000*/ 	.byte	0x04, 0x37
        /*0002*/ 	.short	(.L_203 - .L_202)
.L_202:
        /*0004*/ 	.word	0x00000082


	//----- nvinfo : EIATTR_KPARAM_INFO
	.align		4
.L_203:
        /*0008*/ 	.byte	0x04, 0x17
        /*000a*/ 	.short	(.L_205 - .L_204)
.L_204:
        /*000c*/ 	.word	0x00000000
        /*0010*/ 	.short	0x000d
        /*0012*/ 	.short	0x003c
        /*0014*/ 	.byte	0x00, 0xf0, 0x11, 0x00


	//----- nvinfo : EIATTR_KPARAM_INFO
	.align		4
.L_205:
        /*0018*/ 	.byte	0x04, 0x17
        /*001a*/ 	.short	(.L_207 - .L_206)
.L_206:
        /*001c*/ 	.word	0x00000000
        /*0020*/ 	.short	0x000c
        /*0022*/ 	.short	0x0038
        /*0024*/ 	.byte	0x00, 0xf0, 0x11, 0x00


	//----- nvinfo : EIATTR_KPARAM_INFO
	.align		4
.L_207:
        /*0028*/ 	.byte	0x04, 0x17
        /*002a*/ 	.short	(.L_209 - .L_208)
.L_208:
        /*002c*/ 	.word	0x00000000
        /*0030*/ 	.short	0x000b
        /*0032*/ 	.short	0x0034
        /*0034*/ 	.byte	0x00, 0xf0, 0x11, 0x00


	//----- nvinfo : EIATTR_KPARAM_INFO
	.align		4
.L_209:
        /*0038*/ 	.byte	0x04, 0x17
        /*003a*/ 	.short	(.L_211 - .L_210)
.L_210:
        /*003c*/ 	.word	0x00000000
        /*0040*/ 	.short	0x000a
        /*0042*/ 	.short	0x0030
        /*0044*/ 	.byte	0x00, 0xf0, 0x11, 0x00


	//----- nvinfo : EIATTR_KPARAM_INFO
	.align		4
.L_211:
        /*0048*/ 	.byte	0x04, 0x17
        /*004a*/ 	.short	(.L_213 - .L_212)
.L_212:
        /*004c*/ 	.word	0x00000000
        /*0050*/ 	.short	0x0009
        /*0052*/ 	.short	0x002c
        /*0054*/ 	.byte	0x00, 0xf0, 0x11, 0x00


	//----- nvinfo : EIATTR_KPARAM_INFO
	.align		4
.L_213:
        /*0058*/ 	.byte	0x04, 0x17
        /*005a*/ 	.short	(.L_215 - .L_214)
.L_214:
        /*005c*/ 	.word	0x00000000
        /*0060*/ 	.short	0x0008
        /*0062*/ 	.short	0x0028
        /*0064*/ 	.byte	0x00, 0xf0, 0x11, 0x00


	//----- nvinfo : EIATTR_KPARAM_INFO
	.align		4
.L_215:
        /*0068*/ 	.byte	0x04, 0x17
        /*006a*/ 	.short	(.L_217 - .L_216)
.L_216:
        /*006c*/ 	.word	0x00000000
        /*0070*/ 	.short	0x0007
        /*0072*/ 	.short	0x0024
        /*0074*/ 	.byte	0x00, 0xf0, 0x11, 0x00


	//----- nvinfo : EIATTR_KPARAM_INFO
	.align		4
.L_217:
        /*0078*/ 	.byte	0x04, 0x17
        /*007a*/ 	.short	(.L_219 - .L_218)
.L_218:
        /*007c*/ 	.word	0x00000000
        /*0080*/ 	.short	0x0006
        /*0082*/ 	.short	0x0020
        /*0084*/ 	.byte	0x00, 0xf0, 0x11, 0x00


	//----- nvinfo : EIATTR_KPARAM_INFO
	.align		4
.L_219:
        /*0088*/ 	.byte	0x04, 0x17
        /*008a*/ 	.short	(.L_221 - .L_220)
.L_220:
        /*008c*/ 	.word	0x00000000
        /*0090*/ 	.short	0x0005
        /*0092*/ 	.short	0x001c
        /*0094*/ 	.byte	0x00, 0xf0, 0x11, 0x00


	//----- nvinfo : EIATTR_KPARAM_INFO
	.align		4
.L_221:
        /*0098*/ 	.byte	0x04, 0x17
        /*009a*/ 	.short	(.L_223 - .L_222)
.L_222:
        /*009c*/ 	.word	0x00000000
        /*00a0*/ 	.short	0x0004
        /*00a2*/ 	.short	0x0018
        /*00a4*/ 	.byte	0x00, 0xf0, 0x11, 0x00


	//----- nvinfo : EIATTR_KPARAM_INFO
	.align		4
.L_223:
        /*00a8*/ 	.byte	0x04, 0x17
        /*00aa*/ 	.short	(.L_225 - .L_224)
.L_224:
        /*00ac*/ 	.word	0x00000000
        /*00b0*/ 	.short	0x0003
        /*00b2*/ 	.short	0x0014
        /*00b4*/ 	.byte	0x00, 0xf0, 0x11, 0x00


	//----- nvinfo : EIATTR_KPARAM_INFO
	.align		4
.L_225:
        /*00b8*/ 	.byte	0x04, 0x17
        /*00ba*/ 	.short	(.L_227 - .L_226)
.L_226:
        /*00bc*/ 	.word	0x00000000
        /*00c0*/ 	.short	0x0002
        /*00c2*/ 	.short	0x0010
        /*00c4*/ 	.byte	0x00, 0xf0, 0x11, 0x00


	//----- nvinfo : EIATTR_KPARAM_INFO
	.align		4
.L_227:
        /*00c8*/ 	.byte	0x04, 0x17
        /*00ca*/ 	.short	(.L_229 - .L_228)
.L_228:
        /*00cc*/ 	.word	0x00000000
        /*00d0*/ 	.short	0x0001
        /*00d2*/ 	.short	0x0008
        /*00d4*/ 	.byte	0x00, 0xf5, 0x21, 0x00


	//----- nvinfo : EIATTR_KPARAM_INFO
	.align		4
.L_229:
        /*00d8*/ 	.byte	0x04, 0x17
        /*00da*/ 	.short	(.L_231 - .L_230)
.L_230:
        /*00dc*/ 	.word	0x00000000
        /*00e0*/ 	.short	0x0000
        /*00e2*/ 	.short	0x0000
        /*00e4*/ 	.byte	0x00, 0xf5, 0x21, 0x00


	//----- nvinfo : EIATTR_SPARSE_MMA_MASK
	.align		4
.L_231:
        /*00e8*/ 	.byte	0x03, 0x50
        /*00ea*/ 	.short	0x0000


	//----- nvinfo : EIATTR_MAXREG_COUNT
	.align		4
        /*00ec*/ 	.byte	0x03, 0x1b
        /*00ee*/ 	.short	0x00ff


	//----- nvinfo : EIATTR_MERCURY_ISA_VERSION
	.align		4
        /*00f0*/ 	.byte	0x03, 0x5f
        /*00f2*/ 	.short	0x0101


	//----- nvinfo : EIATTR_VRC_CTA_INIT_COUNT
	.align		4
        /*00f4*/ 	.byte	0x02, 0x4a
	.zero		1
	.zero		1


	//----- nvinfo : EIATTR_EXIT_INSTR_OFFSETS
	.align		4
        /*00f8*/ 	.byte	0x04, 0x1c
        /*00fa*/ 	.short	(.L_233 - .L_232)


	//   ....[0]....
.L_232:
        /*00fc*/ 	.word	0x000000b0


	//   ....[1]....
        /*0100*/ 	.word	0x000000e0


	//   ....[2]....
        /*0104*/ 	.word	0x00000b00


	//----- nvinfo : EIATTR_CBANK_PARAM_SIZE
	.align		4
.L_233:
        /*0108*/ 	.byte	0x03, 0x19
        /*010a*/ 	.short	0x0040


	//----- nvinfo : EIATTR_PARAM_CBANK
	.align		4
        /*010c*/ 	.byte	0x04, 0x0a
        /*010e*/ 	.short	(.L_235 - .L_234)
	.align		4
.L_234:
        /*0110*/ 	.word	index@(.nv.constant0.im2col_gpuv3)
        /*0114*/ 	.short	0x0380
        /*0116*/ 	.short	0x0040


	//----- nvinfo : EIATTR_SW_WAR
	.align		4
.L_235:
        /*0118*/ 	.byte	0x04, 0x36
        /*011a*/ 	.short	(.L_237 - .L_236)
.L_236:
        /*011c*/ 	.word	0x00000008
.L_237:


//--------------------- .nv.info.im2col_gpuv2     --------------------------
	.section	.nv.info.im2col_gpuv2,"",@"SHT_CUDA_INFO"
	.sectionflags	@""
	.align	4


	//----- nvinfo : EIATTR_CUDA_API_VERSION
	.align		4
        /*0000*/ 	.byte	0x04, 0x37
        /*0002*/ 	.short	(.L_239 - .L_238)
.L_238:
        /*0004*/ 	.word	0x00000082


	//----- nvinfo : EIATTR_KPARAM_INFO
	.align		4
.L_239:
        /*0008*/ 	.byte	0x04, 0x17
        /*000a*/ 	.short	(.L_241 - .L_240)
.L_240:
        /*000c*/ 	.word	0x00000000
        /*0010*/ 	.short	0x000d
        /*0012*/ 	.short	0x003c
        /*0014*/ 	.byte	0x00, 0xf0, 0x11, 0x00


	//----- nvinfo : EIATTR_KPARAM_INFO
	.align		4
.L_241:
        /*0018*/ 	.byte	0x04, 0x17
        /*001a*/ 	.short	(.L_243 - .L_242)
.L_242:
        /*001c*/ 	.word	0x00000000
        /*0020*/ 	.short	0x000c
        /*0022*/ 	.short	0x0038
        /*0024*/ 	.byte	0x00, 0xf0, 0x11, 0x00


	//----- nvinfo : EIATTR_KPARAM_INFO
	.align		4
.L_243:
        /*0028*/ 	.byte	0x04, 0x17
        /*002a*/ 	.short	(.L_245 - .L_244)
.L_244:
        /*002c*/ 	.word	0x00000000
        /*0030*/ 	.short	0x000b
        /*0032*/ 	.short	0x0034
        /*0034*/ 	.byte	0x00, 0xf0, 0x11, 0x00


	//----- nvinfo : EIATTR_KPARAM_INFO
	.align		4
.L_245:
        /*0038*/ 	.byte	0x04, 0x17
        /*003a*/ 	.short	(.L_247 - .L_246)
.L_246:
        /*003c*/ 	.word	0x00000000
        /*0040*/ 	.short	0x000a
        /*0042*/ 	.short	0x0030
        /*0044*/ 	.byte	0x00, 0xf0, 0x11, 0x00


	//----- nvinfo : EIATTR_KPARAM_INFO
	.align		4
.L_247:
        /*0048*/ 	.byte	0x04, 0x17
        /*004a*/ 	.short	(.L_249 - .L_248)
.L_248:
        /*004c*/ 	.word	0x00000000
        /*0050*/ 	.short	0x0009
        /*0052*/ 	.short	0x002c
        /*0054*/ 	.byte	0x00, 0xf0, 0x11, 0x00


	//----- nvinfo : EIATTR_KPARAM_INFO
	.align		4
.L_249:
        /*0058*/ 	.byte	0x04, 0x17
        /*005a*/ 	.short	(.L_251 - .L_250)
.L_250:
        /*005c*/ 	.word	0x00000000
        /*0060*/ 	.short	0x0008
        /*0062*/ 	.short	0x0028
        /*0064*/ 	.byte	0x00, 0xf0, 0x11, 0x00


	//----- nvinfo : EIATTR_KPARAM_INFO
	.align		4
.L_251:
        /*0068*/ 	.byte	0x04, 0x17
        /*006a*/ 	.short	(.L_253 - .L_252)
.L_252:
        /*006c*/ 	.word	0x00000000
        /*0070*/ 	.short	0x0007
        /*0072*/ 	.short	0x0024
        /*0074*/ 	.byte	0x00, 0xf0, 0x11, 0x00


	//----- nvinfo : EIATTR_KPARAM_INFO
	.align		4
.L_253:
        /*0078*/ 	.byte	0x04, 0x17
        /*007a*/ 	.short	(.L_255 - .L_254)
.L_254:
        /*007c*/ 	.word	0x00000000
        /*0080*/ 	.short	0x0006
        /*0082*/ 	.short	0x0020
        /*0084*/ 	.byte	0x00, 0xf0, 0x11, 0x00


	//----- nvinfo : EIATTR_KPARAM_INFO
	.align		4
.L_255:
        /*0088*/ 	.byte	0x04, 0x17
        /*008a*/ 	.short	(.L_257 - .L_256)
.L_256:
        /*008c*/ 	.word	0x00000000
        /*0090*/ 	.short	0x0005
        /*0092*/ 	.short	0x001c
        /*0094*/ 	.byte	0x00, 0xf0, 0x11, 0x00


	//----- nvinfo : EIATTR_KPARAM_INFO
	.align		4
.L_257:
        /*0098*/ 	.byte	0x04, 0x17
        /*009a*/ 	.short	(.L_259 - .L_258)
.L_258:
        /*009c*/ 	.word	0x00000000
        /*00a0*/ 	.short	0x0004
        /*00a2*/ 	.short	0x0018
        /*00a4*/ 	.byte	0x00, 0xf0, 0x11, 0x00


	//----- nvinfo : EIATTR_KPARAM_INFO
	.align		4
.L_259:
        /*00a8*/ 	.byte	0x04, 0x17
        /*00aa*/ 	.short	(.L_261 - .L_260)
.L_260:
        /*00ac*/ 	.word	0x00000000
        /*00b0*/ 	.short	0x0003
        /*00b2*/ 	.short	0x0014
        /*00b4*/ 	.byte	0x00, 0xf0, 0x11, 0x00


	//----- nvinfo : EIATTR_KPARAM_INFO
	.align		4
.L_261:
        /*00b8*/ 	.byte	0x04, 0x17
        /*00ba*/ 	.short	(.L_263 - .L_262)
.L_262:
        /*00bc*/ 	.word	0x00000000
        /*00c0*/ 	.short	0x0002
        /*00c2*/ 	.short	0x0010
        /*00c4*/ 	.byte	0x00, 0xf0, 0x11, 0x00


	//----- nvinfo : EIATTR_KPARAM_INFO
	.align		4
.L_263:
        /*00c8*/ 	.byte	0x04, 0x17
        /*00ca*/ 	.short	(.L_265 - .L_264)
.L_264:
        /*00cc*/ 	.word	0x00000000
        /*00d0*/ 	.short	0x0001
        /*00d2*/ 	.short	0x0008
        /*00d4*/ 	.byte	0x00, 0xf5, 0x21, 0x00


	//----- nvinfo : EIATTR_KPARAM_INFO
	.align		4
.L_265:
        /*00d8*/ 	.byte	0x04, 0x17
        /*00da*/ 	.short	(.L_267 - .L_266)
.L_266:
        /*00dc*/ 	.word	0x00000000
        /*00e0*/ 	.short	0x0000
        /*00e2*/ 	.short	0x0000
        /*00e4*/ 	.byte	0x00, 0xf5, 0x21, 0x00


	//----- nvinfo : EIATTR_SPARSE_MMA_MASK
	.align		4
.L_267:
        /*00e8*/ 	.byte	0x03, 0x50
        /*00ea*/ 	.short	0x0000


	//----- nvinfo : EIATTR_MAXREG_COUNT
	.align		4
        /*00ec*/ 	.byte	0x03, 0x1b
        /*00ee*/ 	.short	0x00ff


	//----- nvinfo : EIATTR_MERCURY_ISA_VERSION
	.align		4
        /*00f0*/ 	.byte	0x03, 0x5f
        /*00f2*/ 	.short	0x0101


	//----- nvinfo : EIATTR_VRC_CTA_INIT_COUNT
	.align		4
        /*00f4*/ 	.byte	0x02, 0x4a
	.zero		1
	.zero		1


	//----- nvinfo : EIATTR_EXIT_INSTR_OFFSETS
	.align		4
        /*00f8*/ 	.byte	0x04, 0x1c
        /*00fa*/ 	.short	(.L_269 - .L_268)


	//   ....[0]....
.L_268:
        /*00fc*/ 	.word	0x00000080


	//   ....[1]....
        /*0100*/ 	.word	0x000000c0


	//   ....[2]....
        /*0104*/ 	.word	0x00002440


	//----- nvinfo : EIATTR_CRS_STACK_SIZE
	.align		4
.L_269:
        /*0108*/ 	.byte	0x04, 0x1e
        /*010a*/ 	.short	(.L_271 - .L_270)
.L_270:
        /*010c*/ 	.word	0x00000000


	//----- nvinfo : EIATTR_CBANK_PARAM_SIZE
	.align		4
.L_271:
        /*0110*/ 	.byte	0x03, 0x19
        /*0112*/ 	.short	0x0040


	//----- nvinfo : EIATTR_PARAM_CBANK
	.align		4
        /*0114*/ 	.byte	0x04, 0x0a
        /*0116*/ 	.short	(.L_273 - .L_272)
	.align		4
.L_272:
        /*0118*/ 	.word	index@(.nv.constant0.im2col_gpuv2)
        /*011c*/ 	.short	0x0380
        /*011e*/ 	.short	0x0040


	//----- nvinfo : EIATTR_SW_WAR
	.align		4
.L_273:
        /*0120*/ 	.byte	0x04, 0x36
        /*0122*/ 	.short	(.L_275 - .L_274)
.L_274:
        /*0124*/ 	.word	0x00000008
.L_275:


//--------------------- .nv.info.im2col_gpu       --------------------------
	.section	.nv.info.im2col_gpu,"",@"SHT_CUDA_INFO"
	.sectionflags	@""
	.align	4


	//----- nvinfo : EIATTR_CUDA_API_VERSION
	.align		4
        /*0000*/ 	.byte	0x04, 0x37
        /*0002*/ 	.short	(.L_277 - .L_276)
.L_276:
        /*0004*/ 	.word	0x00000082


	//----- nvinfo : EIATTR_KPARAM_INFO
	.align		4
.L_277:
        /*0008*/ 	.byte	0x04, 0x17
        /*000a*/ 	.short	(.L_279 - .L_278)
.L_278:
        /*000c*/ 	.word	0x00000000
        /*0010*/ 	.short	0x000d
        /*0012*/ 	.short	0x003c
        /*0014*/ 	.byte	0x00, 0xf0, 0x11, 0x00


	//----- nvinfo : EIATTR_KPARAM_INFO
	.align		4
.L_279:
        /*0018*/ 	.byte	0x04, 0x17
        /*001a*/ 	.short	(.L_281 - .L_280)
.L_280:
        /*001c*/ 	.word	0x00000000
        /*0020*/ 	.short	0x000c
        /*0022*/ 	.short	0x0038
        /*0024*/ 	.byte	0x00, 0xf0, 0x11, 0x00


	//----- nvinfo : EIATTR_KPARAM_INFO
	.align		4
.L_281:
        /*0028*/ 	.byte	0x04, 0x17
        /*002a*/ 	.short	(.L_283 - .L_282)
.L_282:
        /*002c*/ 	.word	0x00000000
        /*0030*/ 	.short	0x000b
        /*0032*/ 	.short	0x0034
        /*0034*/ 	.byte	0x00, 0xf0, 0x11, 0x00


	//----- nvinfo : EIATTR_KPARAM_INFO
	.align		4
.L_283:
        /*0038*/ 	.byte	0x04, 0x17
        /*003a*/ 	.short	(.L_285 - .L_284)
.L_284:
        /*003c*/ 	.word	0x00000000
        /*0040*/ 	.short	0x000a
        /*0042*/ 	.short	0x0030
        /*0044*/ 	.byte	0x00, 0xf0, 0x11, 0x00


	//----- nvinfo : EIATTR_KPARAM_INFO
	.align		4
.L_285:
        /*0048*/ 	.byte	0x04, 0x17
        /*004a*/ 	.short	(.L_287 - .L_286)
.L_286:
        /*004c*/ 	.word	0x00000000
        /*0050*/ 	.short	0x0009
        /*0052*/ 	.short	0x002c
        /*0054*/ 	.byte	0x00, 0xf0, 0x11, 0x00


	//----- nvinfo : EIATTR_KPARAM_INFO
	.align		4
.L_287:
        /*0058*/ 	.byte	0x04, 0x17
        /*005a*/ 	.short	(.L_289 - .L_288)
.L_288:
        /*005c*/ 	.word	0x00000000
        /*0060*/ 	.short	0x0008
        /*0062*/ 	.short	0x0028
        /*0064*/ 	.byte	0x00, 0xf0, 0x11, 0x00


	//----- nvinfo : EIATTR_KPARAM_INFO
	.align		4
.L_289:
        /*0068*/ 	.byte	0x04, 0x17
        /*006a*/ 	.short	(.L_291 - .L_290)
.L_290:
        /*006c*/ 	.word	0x00000000
        /*0070*/ 	.short	0x0007
        /*0072*/ 	.short	0x0024
        /*0074*/ 	.byte	0x00, 0xf0, 0x11, 0x00


	//----- nvinfo : EIATTR_KPARAM_INFO
	.align		4
.L_291:
        /*0078*/ 	.byte	0x04, 0x17
        /*007a*/ 	.short	(.L_293 - .L_292)
.L_292:
        /*007c*/ 	.word	0x00000000
        /*0080*/ 	.short	0x0006
        /*0082*/ 	.short	0x0020
        /*0084*/ 	.byte	0x00, 0xf0, 0x11, 0x00


	//----- nvinfo : EIATTR_KPARAM_INFO
	.align		4
.L_293:
        /*0088*/ 	.byte	0x04, 0x17
        /*008a*/ 	.short	(.L_295 - .L_294)
.L_294:
        /*008c*/ 	.word	0x00000000
        /*0090*/ 	.short	0x0005
        /*0092*/ 	.short	0x001c
        /*0094*/ 	.byte	0x00, 0xf0, 0x11, 0x00


	//----- nvinfo : EIATTR_KPARAM_INFO
	.align		4
.L_295:
        /*0098*/ 	.byte	0x04, 0x17
        /*009a*/ 	.short	(.L_297 - .L_296)
.L_296:
        /*009c*/ 	.word	0x00000000
        /*00a0*/ 	.short	0x0004
        /*00a2*/ 	.short	0x0018
        /*00a4*/ 	.byte	0x00, 0xf0, 0x11, 0x00


	//----- nvinfo : EIATTR_KPARAM_INFO
	.align		4
.L_297:
        /*00a8*/ 	.byte	0x04, 0x17
        /*00aa*/ 	.short	(.L_299 - .L_298)
.L_298:
        /*00ac*/ 	.word	0x00000000
        /*00b0*/ 	.short	0x0003
        /*00b2*/ 	.short	0x0014
        /*00b4*/ 	.byte	0x00, 0xf0, 0x11, 0x00


	//----- nvinfo : EIATTR_KPARAM_INFO
	.align		4
.L_299:
        /*00b8*/ 	.byte	0x04, 0x17
        /*00ba*/ 	.short	(.L_301 - .L_300)
.L_300:
        /*00bc*/ 	.word	0x00000000
        /*00c0*/ 	.short	0x0002
        /*00c2*/ 	.short	0x0010
        /*00c4*/ 	.byte	0x00, 0xf0, 0x11, 0x00


	//----- nvinfo : EIATTR_KPARAM_INFO
	.align		4
.L_301:
        /*00c8*/ 	.byte	0x04, 0x17
        /*00ca*/ 	.short	(.L_303 - .L_302)
.L_302:
        /*00cc*/ 	.word	0x00000000
        /*00d0*/ 	.short	0x0001
        /*00d2*/ 	.short	0x0008
        /*00d4*/ 	.byte	0x00, 0xf5, 0x21, 0x00


	//----- nvinfo : EIATTR_KPARAM_INFO
	.align		4
.L_303:
        /*00d8*/ 	.byte	0x04, 0x17
        /*00da*/ 	.short	(.L_305 - .L_304)
.L_304:
        /*00dc*/ 	.word	0x00000000
        /*00e0*/ 	.short	0x0000
        /*00e2*/ 	.short	0x0000
        /*00e4*/ 	.byte	0x00, 0xf5, 0x21, 0x00


	//----- nvinfo : EIATTR_SPARSE_MMA_MASK
	.align		4
.L_305:
        /*00e8*/ 	.byte	0x03, 0x50
        /*00ea*/ 	.short	0x0000


	//----- nvinfo : EIATTR_MAXREG_COUNT
	.align		4
        /*00ec*/ 	.byte	0x03, 0x1b
        /*00ee*/ 	.short	0x00ff


	//----- nvinfo : EIATTR_MERCURY_ISA_VERSION
	.align		4
        /*00f0*/ 	.byte	0x03, 0x5f
        /*00f2*/ 	.short	0x0101


	//----- nvinfo : EIATTR_VRC_CTA_INIT_COUNT
	.align		4
        /*00f4*/ 	.byte	0x02, 0x4a
	.zero		1
	.zero		1


	//----- nvinfo : EIATTR_EXIT_INSTR_OFFSETS
	.align		4
        /*00f8*/ 	.byte	0x04, 0x1c
        /*00fa*/ 	.short	(.L_307 - .L_306)


	//   ....[0]....
.L_306:
        /*00fc*/ 	.word	0x00000070


	//   ....[1]....
        /*0100*/ 	.word	0x000004c0


	//   ....[2]....
        /*0104*/ 	.word	0x00001520


	//   ....[3]....
        /*0108*/ 	.word	0x00001e30


	//   ....[4]....
        /*010c*/ 	.word	0x000023c0


	//----- nvinfo : EIATTR_CBANK_PARAM_SIZE
	.align		4
.L_307:
        /*0110*/ 	.byte	0x03, 0x19
        /*0112*/ 	.short	0x0040


	//----- nvinfo : EIATTR_PARAM_CBANK
	.align		4
        /*0114*/ 	.byte	0x04, 0x0a
        /*0116*/ 	.short	(.L_309 - .L_308)
	.align		4
.L_308:
        /*0118*/ 	.word	index@(.nv.constant0.im2col_gpu)
        /*011c*/ 	.short	0x0380
        /*011e*/ 	.short	0x0040


	//----- nvinfo : EIATTR_SW_WAR
	.align		4
.L_309:
        /*0120*/ 	.byte	0x04, 0x36
        /*0122*/ 	.short	(.L_311 - .L_310)
.L_310:
        /*0124*/ 	.word	0x00000008
.L_311:


//--------------------- .nv.callgraph             --------------------------
	.section	.nv.callgraph,"",@"SHT_CUDA_CALLGRAPH"
	.align	4
	.sectionentsize	8
	.align		4
        /*0000*/ 	.word	0x00000000
	.align		4
        /*0004*/ 	.word	0xffffffff
	.align		4
        /*0008*/ 	.word	0x00000000
	.align		4
        /*000c*/ 	.word	0xfffffffe
	.align		4
        /*0010*/ 	.word	0x00000000
	.align		4
        /*0014*/ 	.word	0xfffffffd
	.align		4
        /*0018*/ 	.word	0x00000000
	.align		4
        /*001c*/ 	.word	0xfffffffc


//--------------------- .text.test                --------------------------
	.section	.text.test,"ax",@progbits
	.align	128
        .global         test
        .type           test,@function
        .size           test,(.L_x_40 - test)
        .other          test,@"STO_CUDA_ENTRY STV_DEFAULT"
test:
.text.test:
[----:B------:R-:W-:Y:S01]  /*0000*/  LDC R1, c[0x0][0x37c] ;  /* 0x0000df00ff017b82 */ /* 0x000fe20000000800 */
[----:B------:R-:W-:Y:S05]  /*0010*/  EXIT ;  /* 0x000000000000794d */ /* 0x000fea0003800000 */
.L_x_0:
[----:B------:R-:W-:-:S00]  /*0020*/  BRA `(.L_x_0) ;  /* 0xfffffffc00fc7947 */ /* 0x000fc0000383ffff */
[----:B------:R-:W-:-:S00]  /*0030*/  NOP ;  /* 0x0000000000007918 */ /* 0x000fc00000000000 */
        /* <DEDUP_REMOVED lines=12> */
.L_x_40:


//--------------------- .text.im2col_gpu_kernel   --------------------------
	.section	.text.im2col_gpu_kernel,"ax",@progbits
	.align	128
        .global         im2col_gpu_kernel
        .type           im2col_gpu_kernel,@function
        .size           im2col_gpu_kernel,(.L_x_41 - im2col_gpu_kernel)
        .other          im2col_gpu_kernel,@"STO_CUDA_ENTRY STV_DEFAULT"
im2col_gpu_kernel:
.text.im2col_gpu_kernel:
[----:B------:R-:W-:Y:S01]  /*0000*/  LDC R1, c[0x0][0x37c] ;  /* 0x0000df00ff017b82 */ /* 0x000fe20000000800 */
[----:B------:R-:W0:Y:S07]  /*0010*/  S2R R0, SR_TID.X ;  /* 0x0000000000007919 */ /* 0x000e2e0000002100 */
[----:B------:R-:W0:Y:S01]  /*0020*/  S2UR UR4, SR_CTAID.X ;  /* 0x00000000000479c3 */ /* 0x000e220000002500 */
[----:B------:R-:W1:Y:S07]  /*0030*/  LDCU UR5, c[0x0][0x390] ;  /* 0x00007200ff0577ac */ /* 0x000e6e0008000800 */
[----:B------:R-:W0:Y:S02]  /*0040*/  LDC R11, c[0x0][0x360] ;  /* 0x0000d800ff0b7b82 */ /* 0x000e240000000800 */
[----:B0-----:R-:W-:-:S05]  /*0050*/  IMAD R11, R11, UR4, R0 ;  /* 0x000000040b0b7c24 */ /* 0x001fca000f8e0200 */
[----:B-1----:R-:W-:-:S13]  /*0060*/  ISETP.GE.AND P0, PT, R11, UR5, PT ;  /* 0x000000050b007c0c */ /* 0x002fda000bf06270 */
[----:B------:R-:W-:Y:S05]  /*0070*/  @P0 EXIT ;  /* 0x000000000000094d */ /* 0x000fea0003800000 */
[----:B------:R-:W0:Y:S01]  /*0080*/  LDC R8, c[0x0][0x3a0] ;  /* 0x0000e800ff087b82 */ /* 0x000e220000000800 */
[----:B------:R-:W0:Y:S02]  /*0090*/  LDCU UR4, c[0x0][0x39c] ;  /* 0x00007380ff0477ac */ /* 0x000e240008000800 */
[----:B0-----:R-:W-:-:S04]  /*00a0*/  VIMNMX R0, PT, PT, R8, UR4, PT ;  /* 0x0000000408007c48 */ /* 0x001fc8000bfe0100 */
[----:B------:R-:W-:-:S13]  /*00b0*/  ISETP.GE.AND P0, PT, R0, 0x1, PT ;  /* 0x000000010000780c */ /* 0x000fda0003f06270 */
[----:B------:R-:W-:Y:S05]  /*00c0*/  @!P0 EXIT ;  /* 0x000000000000894d */ /* 0x000fea0003800000 */
[----:B------:R-:W0:Y:S01]  /*00d0*/  LDC.64 R2, c[0x0][0x3a8] ;  /* 0x0000ea00ff027b82 */ /* 0x000e220000000a00 */
[C---:B------:R-:W-:Y:S01]  /*00e0*/  IMAD R13, R8.reuse, UR4, RZ ;  /* 0x00000004080d7c24 */ /* 0x040fe2000f8e02ff */
[C---:B------:R-:W-:Y:S01]  /*00f0*/  LOP3.LUT R10, R8.reuse, 0x7, RZ, 0xc0, !PT ;  /* 0x00000007080a7812 */ /* 0x040fe200078ec0ff */
[----:B------:R-:W1:Y:S01]  /*0100*/  LDCU.64 UR6, c[0x0][0x358] ;  /* 0x00006b00ff0677ac */ /* 0x000e620008000a00 */
[----:B------:R-:W-:Y:S01]  /*0110*/  LOP3.LUT R8, R8, 0x7ffffff8, RZ, 0xc0, !PT ;  /* 0x7ffffff808087812 */ /* 0x000fe200078ec0ff */
[----:B------:R-:W2:Y:S01]  /*0120*/  LDCU UR12, c[0x0][0x398] ;  /* 0x00007300ff0c77ac */ /* 0x000ea20008000800 */
[----:B------:R-:W3:Y:S01]  /*0130*/  LDCU.64 UR10, c[0x0][0x380] ;  /* 0x00007000ff0a77ac */ /* 0x000ee20008000a00 */
[----:B0-----:R-:W-:Y:S02]  /*0140*/  IMAD R13, R13, R2, RZ ;  /* 0x000000020d0d7224 */ /* 0x001fe400078e02ff */
[----:B-123--:R-:W-:-:S07]  /*0150*/  IMAD R12, R2, R3, RZ ;  /* 0x00000003020c7224 */ /* 0x00efce00078e02ff */
.L_x_13:
[----:B0-----:R-:W0:Y:S01]  /*0160*/  LDC R0, c[0x0][0x3ac] ;  /* 0x0000eb00ff007b82 */ /* 0x001e220000000800 */
[----:B------:R-:W-:Y:S01]  /*0170*/  IABS R9, R11 ;  /* 0x0000000b00097213 */ /* 0x000fe20000000000 */
[----:B-1----:R-:W1:Y:S01]  /*0180*/  LDCU UR4, c[0x0][0x3a4] ;  /* 0x00007480ff0477ac */ /* 0x002e620008000800 */
[----:B--2---:R-:W2:Y:S05]  /*0190*/  LDCU UR5, c[0x0][0x394] ;  /* 0x00007280ff0577ac */ /* 0x004eaa0008000800 */
[----:B------:R-:W3:Y:S01]  /*01a0*/  LDC R2, c[0x0][0x3a8] ;  /* 0x0000ea00ff027b82 */ /* 0x000ee20000000800 */
[----:B------:R-:W4:Y:S07]  /*01b0*/  LDCU UR8, c[0x0][0x398] ;  /* 0x00007300ff0877ac */ /* 0x000f2e0008000800 */
[----:B------:R-:W5:Y:S01]  /*01c0*/  LDC.64 R16, c[0x0][0x388] ;  /* 0x0000e200ff107b82 */ /* 0x000f620000000a00 */
[----:B0-----:R-:W-:-:S04]  /*01d0*/  IABS R6, R0 ;  /* 0x0000000000067213 */ /* 0x001fc80000000000 */
[----:B------:R-:W0:Y:S08]  /*01e0*/  I2F.RP R3, R6 ;  /* 0x0000000600037306 */ /* 0x000e300000209400 */
[----:B0-----:R-:W0:Y:S02]  /*01f0*/  MUFU.RCP R3, R3 ;  /* 0x0000000300037308 */ /* 0x001e240000001000 */
[----:B0-----:R-:W-:Y:S01]  /*0200*/  VIADD R4, R3, 0xffffffe ;  /* 0x0ffffffe03047836 */ /* 0x001fe20000000000 */
[----:B---3--:R-:W-:-:S05]  /*0210*/  IABS R3, R2 ;  /* 0x0000000200037213 */ /* 0x008fca0000000000 */
[----:B------:R0:W3:Y:S02]  /*0220*/  F2I.FTZ.U32.TRUNC.NTZ R5, R4 ;  /* 0x0000000400057305 */ /* 0x0000e4000021f000 */
[----:B0-----:R-:W-:Y:S02]  /*0230*/  IMAD.MOV.U32 R4, RZ, RZ, RZ ;  /* 0x000000ffff047224 */ /* 0x001fe400078e00ff */
[----:B---3--:R-:W-:-:S04]  /*0240*/  IMAD.MOV R7, RZ, RZ, -R5 ;  /* 0x000000ffff077224 */ /* 0x008fc800078e0a05 */
[----:B------:R-:W-:-:S04]  /*0250*/  IMAD R7, R7, R6, RZ ;  /* 0x0000000607077224 */ /* 0x000fc800078e02ff */
[----:B------:R-:W-:Y:S02]  /*0260*/  IMAD.HI.U32 R5, R5, R7, R4 ;  /* 0x0000000705057227 */ /* 0x000fe400078e0004 */
[----:B------:R-:W0:Y:S04]  /*0270*/  I2F.RP R7, R3 ;  /* 0x0000000300077306 */ /* 0x000e280000209400 */
[----:B------:R-:W-:-:S04]  /*0280*/  IMAD.HI.U32 R4, R5, R9, RZ ;  /* 0x0000000905047227 */ /* 0x000fc800078e00ff */
[----:B------:R-:W-:-:S04]  /*0290*/  IMAD.MOV R5, RZ, RZ, -R4 ;  /* 0x000000ffff057224 */ /* 0x000fc800078e0a04 */
[C---:B------:R-:W-:Y:S01]  /*02a0*/  IMAD R5, R6.reuse, R5, R9 ;  /* 0x0000000506057224 */ /* 0x040fe200078e0209 */
[----:B0-----:R-:W0:Y:S04]  /*02b0*/  MUFU.RCP R7, R7 ;  /* 0x0000000700077308 */ /* 0x001e280000001000 */
[----:B------:R-:W-:-:S13]  /*02c0*/  ISETP.GT.U32.AND P1, PT, R6, R5, PT ;  /* 0x000000050600720c */ /* 0x000fda0003f24070 */
[----:B------:R-:W-:Y:S02]  /*02d0*/  @!P1 IMAD.IADD R5, R5, 0x1, -R6 ;  /* 0x0000000105059824 */ /* 0x000fe400078e0a06 */
[----:B0-----:R-:W-:Y:S02]  /*02e0*/  VIADD R9, R7, 0xffffffe ;  /* 0x0ffffffe07097836 */ /* 0x001fe40000000000 */
[----:B------:R-:W-:Y:S01]  /*02f0*/  @!P1 VIADD R4, R4, 0x1 ;  /* 0x0000000104049836 */ /* 0x000fe20000000000 */
[----:B------:R-:W-:Y:S02]  /*0300*/  ISETP.GE.U32.AND P0, PT, R5, R6, PT ;  /* 0x000000060500720c */ /* 0x000fe40003f06070 */
[----:B------:R-:W0:Y:S01]  /*0310*/  F2I.FTZ.U32.TRUNC.NTZ R5, R9 ;  /* 0x0000000900057305 */ /* 0x000e22000021f000 */
[----:B------:R-:W-:Y:S02]  /*0320*/  LOP3.LUT R6, R11, R0, RZ, 0x3c, !PT ;  /* 0x000000000b067212 */ /* 0x000fe400078e3cff */
[----:B------:R-:W-:-:S02]  /*0330*/  ISETP.NE.AND P1, PT, R0, RZ, PT ;  /* 0x000000ff0000720c */ /* 0x000fc40003f25270 */
[----:B------:R-:W-:-:S06]  /*0340*/  ISETP.GE.AND P2, PT, R6, RZ, PT ;  /* 0x000000ff0600720c */ /* 0x000fcc0003f46270 */
[----:B------:R-:W-:-:S04]  /*0350*/  @P0 VIADD R4, R4, 0x1 ;  /* 0x0000000104040836 */ /* 0x000fc80000000000 */
[----:B------:R-:W-:Y:S02]  /*0360*/  IMAD.MOV.U32 R15, RZ, RZ, R4 ;  /* 0x000000ffff0f7224 */ /* 0x000fe400078e0004 */
[----:B0-----:R-:W-:Y:S02]  /*0370*/  IMAD.MOV R4, RZ, RZ, -R5 ;  /* 0x000000ffff047224 */ /* 0x001fe400078e0a05 */
[----:B------:R-:W-:Y:S01]  /*0380*/  @!P2 IMAD.MOV R15, RZ, RZ, -R15 ;  /* 0x000000ffff0fa224 */ /* 0x000fe200078e0a0f */
[----:B------:R-:W-:Y:S01]  /*0390*/  @!P1 LOP3.LUT R15, RZ, R0, RZ, 0x33, !PT ;  /* 0x00000000ff0f9212 */ /* 0x000fe200078e33ff */
[----:B------:R-:W-:Y:S02]  /*03a0*/  IMAD R7, R4, R3, RZ ;  /* 0x0000000304077224 */ /* 0x000fe400078e02ff */
[----:B------:R-:W-:Y:S01]  /*03b0*/  IMAD.MOV.U32 R4, RZ, RZ, RZ ;  /* 0x000000ffff047224 */ /* 0x000fe200078e00ff */
[----:B------:R-:W-:-:S03]  /*03c0*/  IABS R6, R15 ;  /* 0x0000000f00067213 */ /* 0x000fc60000000000 */
[----:B------:R-:W-:-:S06]  /*03d0*/  IMAD.HI.U32 R4, R5, R7, R4 ;  /* 0x0000000705047227 */ /* 0x000fcc00078e0004 */
[----:B------:R-:W-:-:S04]  /*03e0*/  IMAD.HI.U32 R4, R4, R6, RZ ;  /* 0x0000000604047227 */ /* 0x000fc800078e00ff */
[----:B------:R-:W-:-:S04]  /*03f0*/  IMAD.MOV R5, RZ, RZ, -R4 ;  /* 0x000000ffff057224 */ /* 0x000fc800078e0a04 */
[----:B------:R-:W-:Y:S02]  /*0400*/  IMAD R6, R3, R5, R6 ;  /* 0x0000000503067224 */ /* 0x000fe400078e0206 */
[----:B------:R-:W-:-:S03]  /*0410*/  IMAD.MOV R5, RZ, RZ, -R15 ;  /* 0x000000ffff057224 */ /* 0x000fc600078e0a0f */
[----:B------:R-:W-:-:S13]  /*0420*/  ISETP.GT.U32.AND P1, PT, R3, R6, PT ;  /* 0x000000060300720c */ /* 0x000fda0003f24070 */
[----:B------:R-:W-:Y:S02]  /*0430*/  @!P1 IMAD.IADD R6, R6, 0x1, -R3 ;  /* 0x0000000106069824 */ /* 0x000fe400078e0a03 */
[----:B------:R-:W-:Y:S01]  /*0440*/  @!P1 VIADD R4, R4, 0x1 ;  /* 0x0000000104049836 */ /* 0x000fe20000000000 */
[----:B------:R-:W-:Y:S02]  /*0450*/  ISETP.NE.AND P1, PT, R2, RZ, PT ;  /* 0x000000ff0200720c */ /* 0x000fe40003f25270 */
[----:B------:R-:W-:Y:S01]  /*0460*/  ISETP.GE.U32.AND P0, PT, R6, R3, PT ;  /* 0x000000030600720c */ /* 0x000fe20003f06070 */
[----:B------:R-:W-:Y:S01]  /*0470*/  IMAD.MOV.U32 R6, RZ, RZ, RZ ;  /* 0x000000ffff067224 */ /* 0x000fe200078e00ff */
[----:B------:R-:W-:-:S04]  /*0480*/  LOP3.LUT R3, R15, R2, RZ, 0x3c, !PT ;  /* 0x000000020f037212 */ /* 0x000fc800078e3cff */
[----:B------:R-:W-:-:S07]  /*0490*/  ISETP.GE.AND P2, PT, R3, RZ, PT ;  /* 0x000000ff0300720c */ /* 0x000fce0003f46270 */
[----:B------:R-:W-:-:S06]  /*04a0*/  @P0 VIADD R4, R4, 0x1 ;  /* 0x0000000104040836 */ /* 0x000fcc0000000000 */
[----:B------:R-:W-:Y:S01]  /*04b0*/  @!P2 IMAD.MOV R4, RZ, RZ, -R4 ;  /* 0x000000ffff04a224 */ /* 0x000fe200078e0a04 */
[----:B------:R-:W-:-:S05]  /*04c0*/  @!P1 LOP3.LUT R4, RZ, R2, RZ, 0x33, !PT ;  /* 0x00000002ff049212 */ /* 0x000fca00078e33ff */
[----:B------:R-:W-:-:S04]  /*04d0*/  IMAD.MOV R3, RZ, RZ, -R4 ;  /* 0x000000ffff037224 */ /* 0x000fc800078e0a04 */
[----:B------:R-:W-:Y:S02]  /*04e0*/  IMAD R2, R2, R3, R15 ;  /* 0x0000000302027224 */ /* 0x000fe400078e020f */
[----:B------:R-:W-:Y:S02]  /*04f0*/  IMAD R3, R0, R5, R11 ;  /* 0x0000000500037224 */ /* 0x000fe400078e020b */
[----:B-1----:R-:W-:Y:S02]  /*0500*/  IMAD R9, R2, UR4, RZ ;  /* 0x0000000402097c24 */ /* 0x002fe4000f8e02ff */
[----:B------:R-:W-:Y:S02]  /*0510*/  IMAD R2, R13, R4, R2 ;  /* 0x000000040d027224 */ /* 0x000fe400078e0202 */
[----:B------:R-:W-:Y:S02]  /*0520*/  IMAD R7, R3, UR4, RZ ;  /* 0x0000000403077c24 */ /* 0x000fe4000f8e02ff */
[----:B--2---:R-:W-:-:S02]  /*0530*/  IMAD R4, R4, UR5, R9 ;  /* 0x0000000504047c24 */ /* 0x004fc4000f8e0209 */
[----:B------:R-:W-:Y:S02]  /*0540*/  IMAD R3, R2, R0, R3 ;  /* 0x0000000002037224 */ /* 0x000fe400078e0203 */
[----:B----4-:R-:W-:Y:S02]  /*0550*/  IMAD R5, R4, UR8, R7 ;  /* 0x0000000804057c24 */ /* 0x010fe4000f8e0207 */
[----:B-----5:R-:W-:-:S03]  /*0560*/  IMAD.WIDE R16, R3, 0x4, R16 ;  /* 0x0000000403107825 */ /* 0x020fc600078e0210 */
[----:B------:R-:W-:-:S07]  /*0570*/  SHF.R.S32.HI R4, RZ, 0x1f, R5 ;  /* 0x0000001fff047819 */ /* 0x000fce0000011405 */
.L_x_12:
[----:B0-----:R-:W0:Y:S01]  /*0580*/  LDCU UR4, c[0x0][0x3a0] ;  /* 0x00007400ff0477ac */ /* 0x001e220008000800 */
[----:B------:R-:W-:Y:S02]  /*0590*/  IMAD.IADD R2, R9, 0x1, R6 ;  /* 0x0000000109027824 */ /* 0x000fe400078e0206 */
[----:B------:R-:W-:Y:S01]  /*05a0*/  IMAD.MOV.U32 R20, RZ, RZ, RZ ;  /* 0x000000ffff147224 */ /* 0x000fe200078e00ff */
[----:B-1----:R-:W1:Y:S01]  /*05b0*/  LDCU.64 UR8, c[0x0][0x398] ;  /* 0x00007300ff0877ac */ /* 0x002e620008000a00 */
[----:B0-----:R-:W-:Y:S01]  /*05c0*/  UISETP.GE.U32.AND UP0, UPT, UR4, 0x8, UPT ;  /* 0x000000080400788c */ /* 0x001fe2000bf06070 */
[----:B-1----:R-:W-:-:S04]  /*05d0*/  IMAD.U32 R3, RZ, RZ, UR8 ;  /* 0x00000008ff037e24 */ /* 0x002fc8000f8e00ff */
[C---:B------:R-:W-:Y:S02]  /*05e0*/  IMAD R0, R6.reuse, R3, RZ ;  /* 0x0000000306007224 */ /* 0x040fe400078e02ff */
[----:B------:R-:W-:-:S05]  /*05f0*/  VIADD R6, R6, 0x1 ;  /* 0x0000000106067836 */ /* 0x000fca0000000000 */
[----:B------:R-:W-:Y:S01]  /*0600*/  ISETP.NE.AND P2, PT, R6, UR9, PT ;  /* 0x0000000906007c0c */ /* 0x000fe2000bf45270 */
[----:B--2---:R-:W-:-:S12]  /*0610*/  BRA.U !UP0, `(.L_x_1) ;  /* 0x00000005084c7547 */ /* 0x004fd8000b800000 */
[----:B------:R-:W0:Y:S01]  /*0620*/  LDCU UR4, c[0x0][0x394] ;  /* 0x00007280ff0477ac */ /* 0x000e220008000800 */
[----:B------:R-:W-:Y:S01]  /*0630*/  IMAD.MOV.U32 R21, RZ, RZ, RZ ;  /* 0x000000ffff157224 */ /* 0x000fe200078e00ff */
[----:B0-----:R-:W-:-:S13]  /*0640*/  ISETP.GE.AND P1, PT, R2, UR4, PT ;  /* 0x0000000402007c0c */ /* 0x001fda000bf26270 */
.L_x_2:
[----:B-1----:R-:W-:Y:S02]  /*0650*/  IMAD.IADD R20, R7, 0x1, R21 ;  /* 0x0000000107147824 */ /* 0x002fe400078e0215 */
[----:B------:R-:W-:Y:S02]  /*0660*/  IMAD.U32 R3, RZ, RZ, UR12 ;  /* 0x0000000cff037e24 */ /* 0x000fe4000f8e00ff */
[----:B------:R-:W-:Y:S01]  /*0670*/  IMAD.MOV.U32 R23, RZ, RZ, RZ ;  /* 0x000000ffff177224 */ /* 0x000fe200078e00ff */
[----:B------:R-:W-:Y:S02]  /*0680*/  LOP3.LUT R14, R2, R20, RZ, 0xfc, !PT ;  /* 0x00000014020e7212 */ /* 0x000fe400078efcff */
[----:B------:R-:W-:-:S04]  /*0690*/  ISETP.GE.OR P0, PT, R20, R3, P1 ;  /* 0x000000031400720c */ /* 0x000fc80000f06670 */
[----:B------:R-:W-:-:S13]  /*06a0*/  ISETP.LT.OR P0, PT, R14, RZ, P0 ;  /* 0x000000ff0e00720c */ /* 0x000fda0000701670 */
[----:B------:R-:W-:-:S05]  /*06b0*/  @!P0 IMAD.IADD R14, R0, 0x1, R21 ;  /* 0x00000001000e8824 */ /* 0x000fca00078e0215 */
[----:B------:R-:W-:-:S04]  /*06c0*/  @!P0 IADD3 R15, P3, PT, R5, R14, RZ ;  /* 0x0000000e050f8210 */ /* 0x000fc80007f7e0ff */
[----:B------:R-:W-:Y:S02]  /*06d0*/  @!P0 LEA.HI.X.SX32 R14, R14, R4, 0x1, P3 ;  /* 0x000000040e0e8211 */ /* 0x000fe400018f0eff */
[----:B------:R-:W-:-:S04]  /*06e0*/  @!P0 LEA R18, P3, R15, UR10, 0x2 ;  /* 0x0000000a0f128c11 */ /* 0x000fc8000f8610ff */
[----:B------:R-:W-:-:S05]  /*06f0*/  @!P0 LEA.HI.X R19, R15, UR11, R14, 0x2, P3 ;  /* 0x0000000b0f138c11 */ /* 0x000fca00098f140e */
[----:B------:R0:W2:Y:S01]  /*0700*/  @!P0 LDG.E R23, desc[UR6][R18.64] ;  /* 0x0000000612178981 */ /* 0x0000a2000c1e1900 */
[----:B------:R-:W-:Y:S01]  /*0710*/  VIADD R14, R20, 0x1 ;  /* 0x00000001140e7836 */ /* 0x000fe20000000000 */
[--C-:B------:R-:W-:Y:S01]  /*0720*/  SHF.R.S32.HI R15, RZ, 0x1f, R0.reuse ;  /* 0x0000001fff0f7819 */ /* 0x100fe20000011400 */
[----:B------:R-:W-:Y:S01]  /*0730*/  IMAD.MOV.U32 R25, RZ, RZ, RZ ;  /* 0x000000ffff197224 */ /* 0x000fe200078e00ff */
[----:B------:R-:W-:Y:S02]  /*0740*/  SHF.R.S32.HI R22, RZ, 0x1f, R21 ;  /* 0x0000001fff167819 */ /* 0x000fe40000011415 */
[----:B------:R-:W-:Y:S02]  /*0750*/  ISETP.GE.OR P0, PT, R14, R3, P1 ;  /* 0x000000030e00720c */ /* 0x000fe40000f06670 */
[----:B------:R-:W-:Y:S02]  /*0760*/  LOP3.LUT R14, R2, R14, RZ, 0xfc, !PT ;  /* 0x0000000e020e7212 */ /* 0x000fe400078efcff */
[----:B------:R-:W-:-:S02]  /*0770*/  IADD3 R24, P3, P4, R5, R21, R0 ;  /* 0x0000001505187210 */ /* 0x000fc40007c7e000 */
[----:B------:R-:W-:Y:S02]  /*0780*/  ISETP.LT.OR P0, PT, R14, RZ, P0 ;  /* 0x000000ff0e00720c */ /* 0x000fe40000701670 */
[----:B------:R-:W-:Y:S02]  /*0790*/  IADD3.X R15, PT, PT, R4, R22, R15, P3, P4 ;  /* 0x00000016040f7210 */ /* 0x000fe40001fe840f */
[----:B------:R-:W-:-:S04]  /*07a0*/  LEA R14, P3, R24, UR10, 0x2 ;  /* 0x0000000a180e7c11 */ /* 0x000fc8000f8610ff */
[----:B------:R-:W-:Y:S01]  /*07b0*/  LEA.HI.X R15, R24, UR11, R15, 0x2, P3 ;  /* 0x0000000b180f7c11 */ /* 0x000fe200098f140f */
[----:B0-----:R-:W-:Y:S01]  /*07c0*/  VIADD R18, R20, 0x2 ;  /* 0x0000000214127836 */ /* 0x001fe20000000000 */
[----:B--2---:R0:W-:Y:S04]  /*07d0*/  STG.E desc[UR6][R16.64], R23 ;  /* 0x0000001710007986 */ /* 0x0041e8000c101906 */
[----:B------:R-:W2:Y:S01]  /*07e0*/  @!P0 LDG.E R25, desc[UR6][R14.64+0x4] ;  /* 0x000004060e198981 */ /* 0x000ea2000c1e1900 */
[----:B------:R-:W-:Y:S01]  /*07f0*/  ISETP.GE.OR P0, PT, R18, R3, P1 ;  /* 0x000000031200720c */ /* 0x000fe20000f06670 */
[----:B------:R-:W-:Y:S01]  /*0800*/  IMAD.MOV.U32 R27, RZ, RZ, RZ ;  /* 0x000000ffff1b7224 */ /* 0x000fe200078e00ff */
[----:B------:R-:W-:-:S04]  /*0810*/  LOP3.LUT R18, R2, R18, RZ, 0xfc, !PT ;  /* 0x0000001202127212 */ /* 0x000fc800078efcff */
[----:B------:R-:W-:Y:S01]  /*0820*/  ISETP.LT.OR P0, PT, R18, RZ, P0 ;  /* 0x000000ff1200720c */ /* 0x000fe20000701670 */
[----:B------:R-:W-:-:S04]  /*0830*/  IMAD.WIDE R18, R12, 0x4, R16 ;  /* 0x000000040c127825 */ /* 0x000fc800078e0210 */
[----:B------:R-:W-:Y:S01]  /*0840*/  VIADD R22, R20, 0x3 ;  /* 0x0000000314167836 */ /* 0x000fe20000000000 */
[----:B--2---:R1:W-:Y:S07]  /*0850*/  STG.E desc[UR6][R18.64], R25 ;  /* 0x0000001912007986 */ /* 0x0043ee000c101906 */
[----:B------:R-:W2:Y:S01]  /*0860*/  @!P0 LDG.E R27, desc[UR6][R14.64+0x8] ;  /* 0x000008060e1b8981 */ /* 0x000ea2000c1e1900 */
[----:B------:R-:W-:Y:S01]  /*0870*/  ISETP.GE.OR P0, PT, R22, R3, P1 ;  /* 0x000000031600720c */ /* 0x000fe20000f06670 */
[----:B0-----:R-:W-:Y:S01]  /*0880*/  IMAD.WIDE R16, R12, 0x4, R18 ;  /* 0x000000040c107825 */ /* 0x001fe200078e0212 */
[----:B------:R-:W-:-:S03]  /*0890*/  LOP3.LUT R22, R2, R22, RZ, 0xfc, !PT ;  /* 0x0000001602167212 */ /* 0x000fc600078efcff */
[----:B------:R-:W-:Y:S01]  /*08a0*/  IMAD.MOV.U32 R23, RZ, RZ, RZ ;  /* 0x000000ffff177224 */ /* 0x000fe200078e00ff */
[----:B------:R-:W-:Y:S01]  /*08b0*/  ISETP.LT.OR P0, PT, R22, RZ, P0 ;  /* 0x000000ff1600720c */ /* 0x000fe20000701670 */
[----:B------:R-:W-:Y:S01]  /*08c0*/  VIADD R22, R20, 0x4 ;  /* 0x0000000414167836 */ /* 0x000fe20000000000 */
[----:B--2---:R0:W-:Y:S11]  /*08d0*/  STG.E desc[UR6][R16.64], R27 ;  /* 0x0000001b10007986 */ /* 0x0041f6000c101906 */
[----:B------:R-:W2:Y:S01]  /*08e0*/  @!P0 LDG.E R23, desc[UR6][R14.64+0xc] ;  /* 0x00000c060e178981 */ /* 0x000ea2000c1e1900 */
[----:B------:R-:W-:Y:S01]  /*08f0*/  ISETP.GE.OR P0, PT, R22, R3, P1 ;  /* 0x000000031600720c */ /* 0x000fe20000f06670 */
[----:B-1----:R-:W-:Y:S01]  /*0900*/  IMAD.WIDE R18, R12, 0x4, R16 ;  /* 0x000000040c127825 */ /* 0x002fe200078e0210 */
[----:B------:R-:W-:-:S03]  /*0910*/  LOP3.LUT R22, R2, R22, RZ, 0xfc, !PT ;  /* 0x0000001602167212 */ /* 0x000fc600078efcff */
[----:B------:R-:W-:Y:S01]  /*0920*/  IMAD.MOV.U32 R25, RZ, RZ, RZ ;  /* 0x000000ffff197224 */ /* 0x000fe200078e00ff */
[----:B------:R-:W-:Y:S01]  /*0930*/  ISETP.LT.OR P0, PT, R22, RZ, P0 ;  /* 0x000000ff1600720c */ /* 0x000fe20000701670 */
[----:B------:R-:W-:Y:S01]  /*0940*/  VIADD R22, R20, 0x5 ;  /* 0x0000000514167836 */ /* 0x000fe20000000000 */
[----:B--2---:R1:W-:Y:S11]  /*0950*/  STG.E desc[UR6][R18.64], R23 ;  /* 0x0000001712007986 */ /* 0x0043f6000c101906 */
        /* <DEDUP_REMOVED lines=18> */
[----:B------:R-:W-:Y:S01]  /*0a80*/  IMAD.WIDE R22, R12, 0x4, R18 ;  /* 0x000000040c167825 */ /* 0x000fe200078e0212 */
[----:B------:R-:W-:-:S04]  /*0a90*/  LOP3.LUT R20, R2, R20, RZ, 0xfc, !PT ;  /* 0x0000001402147212 */ /* 0x000fc800078efcff */
[----:B------:R-:W-:Y:S01]  /*0aa0*/  ISETP.LT.OR P0, PT, R20, RZ, P0 ;  /* 0x000000ff1400720c */ /* 0x000fe20000701670 */
[----:B------:R-:W-:Y:S01]  /*0ab0*/  IMAD.MOV.U32 R20, RZ, RZ, RZ ;  /* 0x000000ffff147224 */ /* 0x000fe200078e00ff */
[----:B--2---:R1:W-:Y:S11]  /*0ac0*/  STG.E desc[UR6][R22.64], R29 ;  /* 0x0000001d16007986 */ /* 0x0043f6000c101906 */
[----:B------:R-:W2:Y:S01]  /*0ad0*/  @!P0 LDG.E R20, desc[UR6][R14.64+0x1c] ;  /* 0x00001c060e148981 */ /* 0x000ea2000c1e1900 */
[----:B0-----:R-:W-:-:S04]  /*0ae0*/  IMAD.WIDE R24, R12, 0x4, R22 ;  /* 0x000000040c187825 */ /* 0x001fc800078e0216 */
[----:B------:R-:W-:Y:S02]  /*0af0*/  VIADD R21, R21, 0x8 ;  /* 0x0000000815157836 */ /* 0x000fe40000000000 */
[----:B------:R-:W-:-:S03]  /*0b00*/  IMAD.WIDE R16, R12, 0x4, R24 ;  /* 0x000000040c107825 */ /* 0x000fc600078e0218 */
[----:B------:R-:W-:Y:S01]  /*0b10*/  ISETP.NE.AND P0, PT, R21, R8, PT ;  /* 0x000000081500720c */ /* 0x000fe20003f05270 */
[----:B--2---:R1:W-:-:S12]  /*0b20*/  STG.E desc[UR6][R24.64], R20 ;  /* 0x0000001418007986 */ /* 0x0043d8000c101906 */
[----:B------:R-:W-:Y:S05]  /*0b30*/  @P0 BRA `(.L_x_2) ;  /* 0xfffffff800c40947 */ /* 0x000fea000383ffff */
[----:B-1----:R-:W-:-:S07]  /*0b40*/  IMAD.MOV.U32 R20, RZ, RZ, R8 ;  /* 0x000000ffff147224 */ /* 0x002fce00078e0008 */
.L_x_1:
[----:B------:R-:W-:-:S13]  /*0b50*/  ISETP.NE.AND P0, PT, R10, RZ, PT ;  /* 0x000000ff0a00720c */ /* 0x000fda0003f05270 */
[----:B------:R-:W-:Y:S05]  /*0b60*/  @!P0 BRA `(.L_x_3) ;  /* 0x0000000400c88947 */ /* 0x000fea0003800000 */
[----:B------:R-:W-:-:S05]  /*0b70*/  VIADD R14, R10, 0xffffffff ;  /* 0xffffffff0a0e7836 */ /* 0x000fca0000000000 */
[----:B------:R-:W-:-:S13]  /*0b80*/  ISETP.GE.U32.AND P0, PT, R14, 0x3, PT ;  /* 0x000000030e00780c */ /* 0x000fda0003f06070 */
[----:B------:R-:W-:Y:S05]  /*0b90*/  @!P0 BRA `(.L_x_4) ;  /* 0x0000000000c48947 */ /* 0x000fea0003800000 */
[----:B------:R-:W0:Y:S01]  /*0ba0*/  LDCU UR4, c[0x0][0x394] ;  /* 0x00007280ff0477ac */ /* 0x000e220008000800 */
[----:B------:R-:W-:Y:S02]  /*0bb0*/  IMAD.IADD R21, R7, 0x1, R20 ;  /* 0x0000000107157824 */ /* 0x000fe400078e0214 */
[----:B------:R-:W-:-:S03]  /*0bc0*/  IMAD.MOV.U32 R25, RZ, RZ, RZ ;  /* 0x000000ffff197224 */ /* 0x000fc600078e00ff */
[C---:B------:R-:W-:Y:S02]  /*0bd0*/  LOP3.LUT R14, R2.reuse, R21, RZ, 0xfc, !PT ;  /* 0x00000015020e7212 */ /* 0x040fe400078efcff */
[----:B0-----:R-:W-:Y:S01]  /*0be0*/  ISETP.GE.AND P0, PT, R2, UR4, PT ;  /* 0x0000000402007c0c */ /* 0x001fe2000bf06270 */
[----:B------:R-:W0:Y:S03]  /*0bf0*/  LDCU.64 UR4, c[0x0][0x380] ;  /* 0x00007000ff0477ac */ /* 0x000e260008000a00 */
[----:B------:R-:W-:-:S04]  /*0c00*/  ISETP.GE.OR P1, PT, R21, R3, P0 ;  /* 0x000000031500720c */ /* 0x000fc80000726670 */
[----:B------:R-:W-:-:S13]  /*0c10*/  ISETP.LT.OR P1, PT, R14, RZ, P1 ;  /* 0x000000ff0e00720c */ /* 0x000fda0000f21670 */
[----:B------:R-:W-:-:S05]  /*0c20*/  @!P1 IMAD.IADD R14, R0, 0x1, R20 ;  /* 0x00000001000e9824 */ /* 0x000fca00078e0214 */
[----:B------:R-:W-:-:S04]  /*0c30*/  @!P1 IADD3 R15, P3, PT, R5, R14, RZ ;  /* 0x0000000e050f9210 */ /* 0x000fc80007f7e0ff */
[----:B------:R-:W-:Y:S02]  /*0c40*/  @!P1 LEA.HI.X.SX32 R14, R14, R4, 0x1, P3 ;  /* 0x000000040e0e9211 */ /* 0x000fe400018f0eff */
[----:B0-----:R-:W-:-:S04]  /*0c50*/  @!P1 LEA R18, P3, R15, UR4, 0x2 ;  /* 0x000000040f129c11 */ /* 0x001fc8000f8610ff */
[----:B------:R-:W-:-:S05]  /*0c60*/  @!P1 LEA.HI.X R19, R15, UR5, R14, 0x2, P3 ;  /* 0x000000050f139c11 */ /* 0x000fca00098f140e */
[----:B------:R0:W2:Y:S01]  /*0c70*/  @!P1 LDG.E R25, desc[UR6][R18.64] ;  /* 0x0000000612199981 */ /* 0x0000a2000c1e1900 */
[----:B------:R-:W-:Y:S01]  /*0c80*/  VIADD R14, R21, 0x1 ;  /* 0x00000001150e7836 */ /* 0x000fe20000000000 */
[--C-:B------:R-:W-:Y:S01]  /*0c90*/  SHF.R.S32.HI R23, RZ, 0x1f, R0.reuse ;  /* 0x0000001fff177819 */ /* 0x100fe20000011400 */
[----:B------:R-:W-:Y:S01]  /*0ca0*/  IMAD.MOV.U32 R27, RZ, RZ, RZ ;  /* 0x000000ffff1b7224 */ /* 0x000fe200078e00ff */
[----:B------:R-:W-:Y:S02]  /*0cb0*/  IADD3 R15, P3, P4, R5, R20, R0 ;  /* 0x00000014050f7210 */ /* 0x000fe40007c7e000 */
[----:B------:R-:W-:Y:S02]  /*0cc0*/  ISETP.GE.OR P1, PT, R14, R3, P0 ;  /* 0x000000030e00720c */ /* 0x000fe40000726670 */
[----:B------:R-:W-:Y:S02]  /*0cd0*/  LOP3.LUT R14, R2, R14, RZ, 0xfc, !PT ;  /* 0x0000000e020e7212 */ /* 0x000fe400078efcff */
[----:B------:R-:W-:-:S02]  /*0ce0*/  IADD3.X R22, PT, PT, R4, RZ, R23, P3, P4 ;  /* 0x000000ff04167210 */ /* 0x000fc40001fe8417 */
[----:B------:R-:W-:Y:S02]  /*0cf0*/  ISETP.LT.OR P1, PT, R14, RZ, P1 ;  /* 0x000000ff0e00720c */ /* 0x000fe40000f21670 */
[----:B------:R-:W-:-:S04]  /*0d00*/  LEA R14, P3, R15, UR4, 0x2 ;  /* 0x000000040f0e7c11 */ /* 0x000fc8000f8610ff */
[----:B------:R-:W-:Y:S01]  /*0d10*/  LEA.HI.X R15, R15, UR5, R22, 0x2, P3 ;  /* 0x000000050f0f7c11 */ /* 0x000fe200098f1416 */
[----:B0-----:R-:W-:Y:S01]  /*0d20*/  VIADD R18, R21, 0x2 ;  /* 0x0000000215127836 */ /* 0x001fe20000000000 */
[----:B--2---:R0:W-:Y:S05]  /*0d30*/  STG.E desc[UR6][R16.64], R25 ;  /* 0x0000001910007986 */ /* 0x0041ea000c101906 */
[----:B------:R-:W2:Y:S01]  /*0d40*/  @!P1 LDG.E R27, desc[UR6][R14.64+0x4] ;  /* 0x000004060e1b9981 */ /* 0x000ea2000c1e1900 */
[----:B------:R-:W-:Y:S01]  /*0d50*/  ISETP.GE.OR P1, PT, R18, R3, P0 ;  /* 0x000000031200720c */ /* 0x000fe20000726670 */
[----:B------:R-:W-:Y:S01]  /*0d60*/  IMAD.WIDE R22, R12, 0x4, R16 ;  /* 0x000000040c167825 */ /* 0x000fe200078e0210 */
[----:B------:R-:W-:-:S03]  /*0d70*/  LOP3.LUT R18, R2, R18, RZ, 0xfc, !PT ;  /* 0x0000001202127212 */ /* 0x000fc600078efcff */
[----:B------:R-:W-:Y:S01]  /*0d80*/  IMAD.MOV.U32 R29, RZ, RZ, RZ ;  /* 0x000000ffff1d7224 */ /* 0x000fe200078e00ff */
[----:B------:R-:W-:Y:S01]  /*0d90*/  ISETP.LT.OR P1, PT, R18, RZ, P1 ;  /* 0x000000ff1200720c */ /* 0x000fe20000f21670 */
[----:B--2---:R1:W-:-:S12]  /*0da0*/  STG.E desc[UR6][R22.64], R27 ;  /* 0x0000001b16007986 */ /* 0x0043d8000c101906 */
[----:B------:R-:W2:Y:S01]  /*0db0*/  @!P1 LDG.E R29, desc[UR6][R14.64+0x8] ;  /* 0x000008060e1d9981 */ /* 0x000ea2000c1e1900 */
[----:B------:R-:W-:Y:S01]  /*0dc0*/  VIADD R21, R21, 0x3 ;  /* 0x0000000315157836 */ /* 0x000fe20000000000 */
[----:B------:R-:W-:Y:S01]  /*0dd0*/  BSSY.RECONVERGENT B0, `(.L_x_5) ;  /* 0x000000a000007945 */ /* 0x000fe20003800200 */
[----:B0-----:R-:W-:-:S03]  /*0de0*/  IMAD.WIDE R16, R12, 0x4, R22 ;  /* 0x000000040c107825 */ /* 0x001fc600078e0216 */
[----:B------:R-:W-:Y:S02]  /*0df0*/  ISETP.GE.OR P0, PT, R21, R3, P0 ;  /* 0x000000031500720c */ /* 0x000fe40000706670 */
[----:B------:R-:W-:Y:S01]  /*0e00*/  LOP3.LUT R21, R2, R21, RZ, 0xfc, !PT ;  /* 0x0000001502157212 */ /* 0x000fe200078efcff */
[----:B------:R-:W-:-:S03]  /*0e10*/  IMAD.WIDE R18, R12, 0x4, R16 ;  /* 0x000000040c127825 */ /* 0x000fc600078e0210 */
[----:B------:R-:W-:Y:S01]  /*0e20*/  ISETP.LT.OR P0, PT, R21, RZ, P0 ;  /* 0x000000ff1500720c */ /* 0x000fe20000701670 */
[----:B------:R-:W-:Y:S01]  /*0e30*/  IMAD.MOV.U32 R21, RZ, RZ, RZ ;  /* 0x000000ffff157224 */ /* 0x000fe200078e00ff */
[----:B--2---:R1:W-:Y:S11]  /*0e40*/  STG.E desc[UR6][R16.64], R29 ;  /* 0x0000001d10007986 */ /* 0x0043f6000c101906 */
[----:B------:R-:W-:Y:S05]  /*0e50*/  @P0 BRA `(.L_x_6) ;  /* 0x0000000000040947 */ /* 0x000fea0003800000 */
[----:B------:R0:W5:Y:S02]  /*0e60*/  LDG.E R21, desc[UR6][R14.64+0xc] ;  /* 0x00000c060e157981 */ /* 0x000164000c1e1900 */
.L_x_6:
[----:B------:R-:W-:Y:S05]  /*0e70*/  BSYNC.RECONVERGENT B0 ;  /* 0x0000000000007941 */ /* 0x000fea0003800200 */
.L_x_5:
[----:B-----5:R2:W-:Y:S01]  /*0e80*/  STG.E desc[UR6][R18.64], R21 ;  /* 0x0000001512007986 */ /* 0x0205e2000c101906 */
[----:B------:R-:W-:Y:S02]  /*0e90*/  VIADD R20, R20, 0x4 ;  /* 0x0000000414147836 */ /* 0x000fe40000000000 */
[----:B-1----:R-:W-:-:S07]  /*0ea0*/  IMAD.WIDE R16, R12, 0x4, R18 ;  /* 0x000000040c107825 */ /* 0x002fce00078e0212 */
.L_x_4:
[----:B--2---:R-:W0:Y:S02]  /*0eb0*/  LDC R21, c[0x0][0x3a0] ;  /* 0x0000e800ff157b82 */ /* 0x004e240000000800 */
[----:B0-----:R-:W-:-:S13]  /*0ec0*/  LOP3.LUT P0, R14, R21, 0x3, RZ, 0xc0, !PT ;  /* 0x00000003150e7812 */ /* 0x001fda000780c0ff */
[----:B------:R-:W-:Y:S05]  /*0ed0*/  @!P0 BRA `(.L_x_3) ;  /* 0x0000000000ec8947 */ /* 0x000fea0003800000 */
[----:B------:R-:W-:-:S13]  /*0ee0*/  ISETP.NE.AND P0, PT, R14, 0x1, PT ;  /* 0x000000010e00780c */ /* 0x000fda0003f05270 */
[----:B------:R-:W-:Y:S05]  /*0ef0*/  @!P0 BRA `(.L_x_7) ;  /* 0x00000000008c8947 */ /* 0x000fea0003800000 */
[----:B------:R-:W0:Y:S01]  /*0f00*/  LDCU UR4, c[0x0][0x394] ;  /* 0x00007280ff0477ac */ /* 0x000e220008000800 */
[----:B------:R-:W-:Y:S02]  /*0f10*/  IMAD.IADD R18, R7, 0x1, R20 ;  /* 0x0000000107127824 */ /* 0x000fe400078e0214 */
[----:B------:R-:W-:-:S03]  /*0f20*/  IMAD.MOV.U32 R23, RZ, RZ, RZ ;  /* 0x000000ffff177224 */ /* 0x000fc600078e00ff */
[C---:B------:R-:W-:Y:S02]  /*0f30*/  LOP3.LUT R14, R2.reuse, R18, RZ, 0xfc, !PT ;  /* 0x00000012020e7212 */ /* 0x040fe400078efcff */
[----:B0-----:R-:W-:-:S04]  /*0f40*/  ISETP.GE.AND P0, PT, R2, UR4, PT ;  /* 0x0000000402007c0c */ /* 0x001fc8000bf06270 */
[----:B------:R-:W-:-:S04]  /*0f50*/  ISETP.GE.OR P1, PT, R18, R3, P0 ;  /* 0x000000031200720c */ /* 0x000fc80000726670 */
[----:B------:R-:W-:-:S13]  /*0f60*/  ISETP.LT.OR P1, PT, R14, RZ, P1 ;  /* 0x000000ff0e00720c */ /* 0x000fda0000f21670 */
[----:B------:R-:W0:Y:S01]  /*0f70*/  @!P1 LDC.64 R14, c[0x0][0x380] ;  /* 0x0000e000ff0e9b82 */ /* 0x000e220000000a00 */
[----:B------:R-:W-:-:S05]  /*0f80*/  @!P1 IMAD.IADD R19, R0, 0x1, R20 ;  /* 0x0000000100139824 */ /* 0x000fca00078e0214 */
[----:B------:R-:W-:-:S04]  /*0f90*/  @!P1 IADD3 R22, P3, PT, R5, R19, RZ ;  /* 0x0000001305169210 */ /* 0x000fc80007f7e0ff */
[----:B------:R-:W-:Y:S02]  /*0fa0*/  @!P1 LEA.HI.X.SX32 R19, R19, R4, 0x1, P3 ;  /* 0x0000000413139211 */ /* 0x000fe400018f0eff */
[----:B0-----:R-:W-:-:S04]  /*0fb0*/  @!P1 LEA R14, P3, R22, R14, 0x2 ;  /* 0x0000000e160e9211 */ /* 0x001fc800078610ff */
[----:B------:R-:W-:-:S05]  /*0fc0*/  @!P1 LEA.HI.X R15, R22, R15, R19, 0x2, P3 ;  /* 0x0000000f160f9211 */ /* 0x000fca00018f1413 */
[----:B------:R-:W2:Y:S01]  /*0fd0*/  @!P1 LDG.E R23, desc[UR6][R14.64] ;  /* 0x000000060e179981 */ /* 0x000ea2000c1e1900 */
[----:B------:R-:W-:Y:S01]  /*0fe0*/  VIADD R18, R18, 0x1 ;  /* 0x0000000112127836 */ /* 0x000fe20000000000 */
[----:B------:R-:W-:Y:S01]  /*0ff0*/  BSSY.RECONVERGENT B0, `(.L_x_8) ;  /* 0x0000010000007945 */ /* 0x000fe20003800200 */
[----:B------:R-:W-:-:S03]  /*1000*/  IMAD.MOV.U32 R25, RZ, RZ, RZ ;  /* 0x000000ffff197224 */ /* 0x000fc600078e00ff */
[----:B------:R-:W-:Y:S02]  /*1010*/  ISETP.GE.OR P0, PT, R18, R3, P0 ;  /* 0x000000031200720c */ /* 0x000fe40000706670 */
[----:B------:R-:W-:-:S04]  /*1020*/  LOP3.LUT R18, R2, R18, RZ, 0xfc, !PT ;  /* 0x0000001202127212 */ /* 0x000fc800078efcff */
[----:B------:R-:W-:Y:S01]  /*1030*/  ISETP.LT.OR P0, PT, R18, RZ, P0 ;  /* 0x000000ff1200720c */ /* 0x000fe20000701670 */
[----:B------:R-:W-:Y:S01]  /*1040*/  IMAD.WIDE R18, R12, 0x4, R16 ;  /* 0x000000040c127825 */ /* 0x000fe200078e0210 */
[----:B--2---:R0:W-:Y:S11]  /*1050*/  STG.E desc[UR6][R16.64], R23 ;  /* 0x0000001710007986 */ /* 0x0041f6000c101906 */
[----:B------:R-:W-:Y:S05]  /*1060*/  @P0 BRA `(.L_x_9) ;  /* 0x0000000000200947 */ /* 0x000fea0003800000 */
[----:B------:R-:W1:Y:S01]  /*1070*/  LDCU.64 UR4, c[0x0][0x380] ;  /* 0x00007000ff0477ac */ /* 0x000e620008000a00 */
[----:B------:R-:W-:Y:S02]  /*1080*/  SHF.R.S32.HI R14, RZ, 0x1f, R0 ;  /* 0x0000001fff0e7819 */ /* 0x000fe40000011400 */
[----:B------:R-:W-:Y:S02]  /*1090*/  SHF.R.S32.HI R15, RZ, 0x1f, R20 ;  /* 0x0000001fff0f7819 */ /* 0x000fe40000011414 */
[----:B0-----:R-:W-:-:S04]  /*10a0*/  IADD3 R16, P0, P1, R5, R20, R0 ;  /* 0x0000001405107210 */ /* 0x001fc8000791e000 */
[----:B------:R-:W-:Y:S02]  /*10b0*/  IADD3.X R15, PT, PT, R4, R15, R14, P0, P1 ;  /* 0x0000000f040f7210 */ /* 0x000fe400007e240e */
[----:B-1----:R-:W-:-:S04]  /*10c0*/  LEA R14, P0, R16, UR4, 0x2 ;  /* 0x00000004100e7c11 */ /* 0x002fc8000f8010ff */
[----:B------:R-:W-:-:S05]  /*10d0*/  LEA.HI.X R15, R16, UR5, R15, 0x2, P0 ;  /* 0x00000005100f7c11 */ /* 0x000fca00080f140f */
[----:B------:R1:W5:Y:S04]  /*10e0*/  LDG.E R25, desc[UR6][R14.64+0x4] ;  /* 0x000004060e197981 */ /* 0x000368000c1e1900 */
.L_x_9:
[----:B------:R-:W-:Y:S05]  /*10f0*/  BSYNC.RECONVERGENT B0 ;  /* 0x0000000000007941 */ /* 0x000fea0003800200 */
.L_x_8:
[----:B-----5:R2:W-:Y:S01]  /*1100*/  STG.E desc[UR6][R18.64], R25 ;  /* 0x0000001912007986 */ /* 0x0205e2000c101906 */
[----:B0-----:R-:W-:-:S04]  /*1110*/  IMAD.WIDE R16, R12, 0x4, R18 ;  /* 0x000000040c107825 */ /* 0x001fc800078e0212 */
[----:B------:R-:W-:-:S07]  /*1120*/  VIADD R20, R20, 0x2 ;  /* 0x0000000214147836 */ /* 0x000fce0000000000 */
.L_x_7:
[----:B------:R-:W-:-:S04]  /*1130*/  LOP3.LUT R21, R21, 0x1, RZ, 0xc0, !PT ;  /* 0x0000000115157812 */ /* 0x000fc800078ec0ff */
[----:B------:R-:W-:-:S13]  /*1140*/  ISETP.NE.U32.AND P0, PT, R21, 0x1, PT ;  /* 0x000000011500780c */ /* 0x000fda0003f05070 */
[----:B------:R-:W-:Y:S05]  /*1150*/  @P0 BRA `(.L_x_3) ;  /* 0x00000000004c0947 */ /* 0x000fea0003800000 */
[----:B------:R-:W0:Y:S01]  /*1160*/  LDCU UR4, c[0x0][0x394] ;  /* 0x00007280ff0477ac */ /* 0x000e220008000800 */
[----:B-1----:R-:W-:Y:S01]  /*1170*/  IMAD.IADD R14, R7, 0x1, R20 ;  /* 0x00000001070e7824 */ /* 0x002fe200078e0214 */
[----:B------:R-:W-:Y:S04]  /*1180*/  BSSY.RECONVERGENT B0, `(.L_x_10) ;  /* 0x000000e000007945 */ /* 0x000fe80003800200 */
[----:B------:R-:W-:Y:S01]  /*1190*/  ISETP.GE.AND P0, PT, R14, R3, PT ;  /* 0x000000030e00720c */ /* 0x000fe20003f06270 */
[----:B------:R-:W-:Y:S01]  /*11a0*/  IMAD.MOV.U32 R3, RZ, RZ, RZ ;  /* 0x000000ffff037224 */ /* 0x000fe200078e00ff */
[C---:B------:R-:W-:Y:S02]  /*11b0*/  LOP3.LUT R14, R2.reuse, R14, RZ, 0xfc, !PT ;  /* 0x0000000e020e7212 */ /* 0x040fe400078efcff */
[----:B0-----:R-:W-:-:S04]  /*11c0*/  ISETP.GE.OR P0, PT, R2, UR4, P0 ;  /* 0x0000000402007c0c */ /* 0x001fc80008706670 */
[----:B------:R-:W-:-:S13]  /*11d0*/  ISETP.LT.OR P0, PT, R14, RZ, P0 ;  /* 0x000000ff0e00720c */ /* 0x000fda0000701670 */
[----:B------:R-:W-:Y:S05]  /*11e0*/  @P0 BRA `(.L_x_11) ;  /* 0x00000000001c0947 */ /* 0x000fea0003800000 */
[----:B------:R-:W0:Y:S01]  /*11f0*/  LDCU.64 UR4, c[0x0][0x380] ;  /* 0x00007000ff0477ac */ /* 0x000e220008000a00 */
[----:B------:R-:W-:-:S05]  /*1200*/  IMAD.IADD R0, R0, 0x1, R20 ;  /* 0x0000000100007824 */ /* 0x000fca00078e0214 */
[----:B------:R-:W-:-:S04]  /*1210*/  IADD3 R3, P0, PT, R5, R0, RZ ;  /* 0x0000000005037210 */ /* 0x000fc80007f1e0ff */
[----:B------:R-:W-:Y:S02]  /*1220*/  LEA.HI.X.SX32 R0, R0, R4, 0x1, P0 ;  /* 0x0000000400007211 */ /* 0x000fe400000f0eff */
[----:B0-----:R-:W-:-:S04]  /*1230*/  LEA R2, P0, R3, UR4, 0x2 ;  /* 0x0000000403027c11 */ /* 0x001fc8000f8010ff */
[----:B------:R-:W-:-:S06]  /*1240*/  LEA.HI.X R3, R3, UR5, R0, 0x2, P0 ;  /* 0x0000000503037c11 */ /* 0x000fcc00080f1400 */
[----:B------:R0:W5:Y:S03]  /*1250*/  LDG.E R3, desc[UR6][R2.64] ;  /* 0x0000000602037981 */ /* 0x000166000c1e1900 */
.L_x_11:
[----:B------:R-:W-:Y:S05]  /*1260*/  BSYNC.RECONVERGENT B0 ;  /* 0x0000000000007941 */ /* 0x000fea0003800200 */
.L_x_10:
[----:B-----5:R1:W-:Y:S02]  /*1270*/  STG.E desc[UR6][R16.64], R3 ;  /* 0x0000000310007986 */ /* 0x0203e4000c101906 */
[----:B-1----:R-:W-:-:S07]  /*1280*/  IMAD.WIDE R16, R12, 0x4, R16 ;  /* 0x000000040c107825 */ /* 0x002fce00078e0210 */
.L_x_3:
[----:B------:R-:W-:Y:S05]  /*1290*/  @P2 BRA `(.L_x_12) ;  /* 0xfffffff000b82947 */ /* 0x000fea000383ffff */
[----:B------:R-:W3:Y:S01]  /*12a0*/  LDCU UR4, c[0x0][0x360] ;  /* 0x00006c00ff0477ac */ /* 0x000ee20008000800 */
[----:B------:R-:W3:Y:S01]  /*12b0*/  LDC R0, c[0x0][0x370] ;  /* 0x0000dc00ff007b82 */ /* 0x000ee20000000800 */
[----:B------:R-:W4:Y:S01]  /*12c0*/  LDCU UR5, c[0x0][0x390] ;  /* 0x00007200ff0577ac */ /* 0x000f220008000800 */
[----:B---3--:R-:W-:-:S05]  /*12d0*/  IMAD R11, R0, UR4, R11 ;  /* 0x00000004000b7c24 */ /* 0x008fca000f8e020b */
[----:B----4-:R-:W-:-:S13]  /*12e0*/  ISETP.GE.AND P0, PT, R11, UR5, PT ;  /* 0x000000050b007c0c */ /* 0x010fda000bf06270 */
[----:B------:R-:W-:Y:S05]  /*12f0*/  @!P0 BRA `(.L_x_13) ;  /* 0xffffffec00988947 */ /* 0x000fea000383ffff */
[----:B------:R-:W-:Y:S05]  /*1300*/  EXIT ;  /* 0x000000000000794d */ /* 0x000fea0003800000 */
.L_x_14:
        /* <DEDUP_REMOVED lines=15> */
.L_x_41:


//--------------------- .text.im2col_gpuV6        --------------------------
	.section	.text.im2col_gpuV6,"ax",@progbits
	.align	128
        .global         im2col_gpuV6
        .type           im2col_gpuV6,@function
        .size           im2col_gpuV6,(.L_x_42 - im2col_gpuV6)
        .other          im2col_gpuV6,@"STO_CUDA_ENTRY STV_DEFAULT"
im2col_gpuV6:
.text.im2col_gpuV6:
[----:B------:R-:W-:Y:S01]  /*0000*/  LDC R1, c[0x0][0x37c] ;  /* 0x0000df00ff017b82 */ /* 0x000fe20000000800 */
[----:B------:R-:W0:Y:S01]  /*0010*/  S2R R0, SR_TID.X ;  /* 0x0000000000007919 */ /* 0x000e220000002100 */
[----:B------:R-:W1:Y:S01]  /*0020*/  LDCU UR4, c[0x0][0x390] ;  /* 0x00007200ff0477ac */ /* 0x000e620008000800 */
[----:B------:R-:W0:Y:S01]  /*0030*/  S2R R3, SR_CTAID.X ;  /* 0x0000000000037919 */ /* 0x000e220000002500 */
[----:B------:R-:W1:Y:S01]  /*0040*/  LDCU UR5, c[0x0][0x3b8] ;  /* 0x00007700ff0577ac */ /* 0x000e620008000800 */
[----:B------:R-:W0:Y:S01]  /*0050*/  LDCU UR9, c[0x0][0x360] ;  /* 0x00006c00ff0977ac */ /* 0x000e220008000800 */
[----:B------:R-:W2:Y:S01]  /*0060*/  LDCU UR6, c[0x0][0x3b4] ;  /* 0x00007680ff0677ac */ /* 0x000ea20008000800 */
[----:B-1----:R-:W-:-:S04]  /*0070*/  UISETP.LT.AND UP0, UPT, UR4, UR5, UPT ;  /* 0x000000050400728c */ /* 0x002fc8000bf01270 */
[----:B------:R-:W-:-:S06]  /*0080*/  USEL UR4, UR4, UR5, UP0 ;  /* 0x0000000504047287 */ /* 0x000fcc0008000000 */
[----:B------:R-:W-:Y:S02]  /*0090*/  IMAD.U32 R2, RZ, RZ, UR4 ;  /* 0x00000004ff027e24 */ /* 0x000fe4000f8e00ff */
[----:B0-----:R-:W-:-:S05]  /*00a0*/  IMAD R0, R3, UR9, R0 ;  /* 0x0000000903007c24 */ /* 0x001fca000f8e0200 */
[----:B--2---:R-:W-:-:S04]  /*00b0*/  ISETP.GE.AND P0, PT, R0, UR6, PT ;  /* 0x0000000600007c0c */ /* 0x004fc8000bf06270 */
[----:B------:R-:W-:-:S13]  /*00c0*/  ISETP.LT.OR P0, PT, R2, 0x1, P0 ;  /* 0x000000010200780c */ /* 0x000fda0000701670 */
[----:B------:R-:W-:Y:S05]  /*00d0*/  @P0 EXIT ;  /* 0x000000000000094d */ /* 0x000fea0003800000 */
[----:B------:R-:W0:Y:S01]  /*00e0*/  LDCU.64 UR6, c[0x0][0x388] ;  /* 0x00007100ff0677ac */ /* 0x000e220008000a00 */
[----:B------:R-:W1:Y:S01]  /*00f0*/  LDCU.64 UR10, c[0x0][0x358] ;  /* 0x00006b00ff0a77ac */ /* 0x000e620008000a00 */
[----:B------:R-:W2:Y:S01]  /*0100*/  LDCU UR12, c[0x0][0x3a8] ;  /* 0x00007500ff0c77ac */ /* 0x000ea20008000800 */
[----:B------:R-:W3:Y:S01]  /*0110*/  LDCU UR13, c[0x0][0x394] ;  /* 0x00007280ff0d77ac */ /* 0x000ee20008000800 */
[----:B------:R-:W4:Y:S01]  /*0120*/  LDCU.64 UR14, c[0x0][0x398] ;  /* 0x00007300ff0e77ac */ /* 0x000f220008000a00 */
[----:B0-----:R-:W-:Y:S02]  /*0130*/  UIADD3 UR6, UP0, UPT, UR6, 0x8, URZ ;  /* 0x0000000806067890 */ /* 0x001fe4000ff1e0ff */
[----:B------:R-:W-:Y:S02]  /*0140*/  ULOP3.LUT UR8, UR5, 0x3, URZ, 0xc0, !UPT ;  /* 0x0000000305087892 */ /* 0x000fe4000f8ec0ff */
[----:B------:R-:W-:Y:S02]  /*0150*/  UIADD3.X UR7, UPT, UPT, URZ, UR7, URZ, UP0, !UPT ;  /* 0x00000007ff077290 */ /* 0x000fe400087fe4ff */
[----:B-1234-:R-:W-:-:S12]  /*0160*/  ULOP3.LUT UR4, UR5, 0x7ffffffc, URZ, 0xc0, !UPT ;  /* 0x7ffffffc05047892 */ /* 0x01efd8000f8ec0ff */
.L_x_20:
[----:B0-----:R-:W0:Y:S01]  /*0170*/  LDC R5, c[0x0][0x3b0] ;  /* 0x0000ec00ff057b82 */ /* 0x001e220000000800 */
[----:B------:R-:W-:Y:S02]  /*0180*/  IABS R8, R0 ;  /* 0x0000000000087213 */ /* 0x000fe40000000000 */
[----:B0-2---:R-:W-:-:S04]  /*0190*/  IABS R6, R5 ;  /* 0x0000000500067213 */ /* 0x005fc80000000000 */
[----:B------:R-:W0:Y:S08]  /*01a0*/  I2F.RP R4, R6 ;  /* 0x0000000600047306 */ /* 0x000e300000209400 */
[----:B0-----:R-:W0:Y:S02]  /*01b0*/  MUFU.RCP R4, R4 ;  /* 0x0000000400047308 */ /* 0x001e240000001000 */
[----:B0-----:R-:W-:-:S06]  /*01c0*/  VIADD R2, R4, 0xffffffe ;  /* 0x0ffffffe04027836 */ /* 0x001fcc0000000000 */
[----:B-1----:R0:W1:Y:S02]  /*01d0*/  F2I.FTZ.U32.TRUNC.NTZ R3, R2 ;  /* 0x0000000200037305 */ /* 0x002064000021f000 */
[----:B0-----:R-:W-:Y:S01]  /*01e0*/  IMAD.MOV.U32 R2, RZ, RZ, RZ ;  /* 0x000000ffff027224 */ /* 0x001fe200078e00ff */
[----:B-1----:R-:W-:-:S05]  /*01f0*/  IADD3 R7, PT, PT, RZ, -R3, RZ ;  /* 0x80000003ff077210 */ /* 0x002fca0007ffe0ff */
[----:B------:R-:W-:-:S04]  /*0200*/  IMAD R7, R7, R6, RZ ;  /* 0x0000000607077224 */ /* 0x000fc800078e02ff */
[----:B------:R-:W-:-:S04]  /*0210*/  IMAD.HI.U32 R3, R3, R7, R2 ;  /* 0x0000000703037227 */ /* 0x000fc800078e0002 */
[----:B------:R-:W-:-:S04]  /*0220*/  IMAD.MOV.U32 R7, RZ, RZ, R8 ;  /* 0x000000ffff077224 */ /* 0x000fc800078e0008 */
[----:B------:R-:W-:-:S05]  /*0230*/  IMAD.HI.U32 R2, R3, R7, RZ ;  /* 0x0000000703027227 */ /* 0x000fca00078e00ff */
[----:B------:R-:W-:-:S05]  /*0240*/  IADD3 R3, PT, PT, -R2, RZ, RZ ;  /* 0x000000ff02037210 */ /* 0x000fca0007ffe1ff */
[----:B------:R-:W-:-:S05]  /*0250*/  IMAD R3, R6, R3, R7 ;  /* 0x0000000306037224 */ /* 0x000fca00078e0207 */
[----:B------:R-:W-:-:S13]  /*0260*/  ISETP.GT.U32.AND P1, PT, R6, R3, PT ;  /* 0x000000030600720c */ /* 0x000fda0003f24070 */
[----:B------:R-:W-:Y:S02]  /*0270*/  @!P1 IMAD.IADD R3, R3, 0x1, -R6 ;  /* 0x0000000103039824 */ /* 0x000fe400078e0a06 */
[----:B------:R-:W-:Y:S01]  /*0280*/  @!P1 VIADD R2, R2, 0x1 ;  /* 0x0000000102029836 */ /* 0x000fe20000000000 */
[----:B------:R-:W-:Y:S02]  /*0290*/  ISETP.NE.AND P1, PT, R5, RZ, PT ;  /* 0x000000ff0500720c */ /* 0x000fe40003f25270 */
[----:B------:R-:W-:Y:S02]  /*02a0*/  ISETP.GE.U32.AND P0, PT, R3, R6, PT ;  /* 0x000000060300720c */ /* 0x000fe40003f06070 */
[----:B------:R-:W-:-:S04]  /*02b0*/  LOP3.LUT R3, R0, R5, RZ, 0x3c, !PT ;  /* 0x0000000500037212 */ /* 0x000fc800078e3cff */
[----:B------:R-:W-:Y:S01]  /*02c0*/  ISETP.GE.AND P2, PT, R3, RZ, PT ;  /* 0x000000ff0300720c */ /* 0x000fe20003f46270 */
[----:B------:R-:W-:-:S06]  /*02d0*/  HFMA2 R3, -RZ, RZ, 0, 0 ;  /* 0x00000000ff037431 */ /* 0x000fcc00000001ff */
[----:B------:R-:W-:-:S06]  /*02e0*/  @P0 IADD3 R2, PT, PT, R2, 0x1, RZ ;  /* 0x0000000102020810 */ /* 0x000fcc0007ffe0ff */
[----:B------:R-:W-:Y:S01]  /*02f0*/  @!P2 IMAD.MOV R2, RZ, RZ, -R2 ;  /* 0x000000ffff02a224 */ /* 0x000fe200078e0a02 */
[----:B------:R-:W-:-:S05]  /*0300*/  @!P1 LOP3.LUT R2, RZ, R5, RZ, 0x33, !PT ;  /* 0x00000005ff029212 */ /* 0x000fca00078e33ff */
[----:B------:R-:W-:-:S04]  /*0310*/  IMAD.MOV R4, RZ, RZ, -R2 ;  /* 0x000000ffff047224 */ /* 0x000fc800078e0a02 */
[----:B------:R-:W-:-:S07]  /*0320*/  IMAD R4, R5, R4, R0 ;  /* 0x0000000405047224 */ /* 0x000fce00078e0200 */
.L_x_19:
[----:B0-----:R-:W0:Y:S01]  /*0330*/  LDCU UR5, c[0x0][0x3b8] ;  /* 0x00007700ff0577ac */ /* 0x001e220008000800 */
[----:B------:R-:W-:Y:S01]  /*0340*/  IMAD.MOV.U32 R5, RZ, RZ, R3 ;  /* 0x000000ffff057224 */ /* 0x000fe200078e0003 */
[----:B--2---:R-:W-:Y:S01]  /*0350*/  MOV R7, RZ ;  /* 0x000000ff00077202 */ /* 0x004fe20000000f00 */
[----:B-1----:R-:W1:Y:S01]  /*0360*/  LDCU UR16, c[0x0][0x3b4] ;  /* 0x00007680ff1077ac */ /* 0x002e620008000800 */
[----:B------:R-:W2:Y:S01]  /*0370*/  LDCU UR17, c[0x0][0x390] ;  /* 0x00007200ff1177ac */ /* 0x000ea20008000800 */
[----:B0-----:R-:W-:Y:S01]  /*0380*/  UISETP.GE.U32.AND UP0, UPT, UR5, 0x4, UPT ;  /* 0x000000040500788c */ /* 0x001fe2000bf06070 */
[C---:B-1----:R-:W-:Y:S02]  /*0390*/  IMAD R6, R3.reuse, UR16, R0 ;  /* 0x0000001003067c24 */ /* 0x042fe4000f8e0200 */
[----:B------:R-:W-:Y:S02]  /*03a0*/  VIADD R3, R3, 0x1 ;  /* 0x0000000103037836 */ /* 0x000fe40000000000 */
[----:B------:R-:W-:-:S03]  /*03b0*/  IMAD R6, R6, UR5, RZ ;  /* 0x0000000506067c24 */ /* 0x000fc6000f8e02ff */
[----:B--2---:R-:W-:Y:S01]  /*03c0*/  ISETP.NE.AND P0, PT, R3, UR17, PT ;  /* 0x0000001103007c0c */ /* 0x004fe2000bf05270 */
[----:B------:R-:W-:-:S12]  /*03d0*/  BRA.U !UP0, `(.L_x_15) ;  /* 0x0000000d08d87547 */ /* 0x000fd8000b800000 */
[----:B------:R-:W0:Y:S01]  /*03e0*/  LDC R7, c[0x0][0x3bc] ;  /* 0x0000ef00ff077b82 */ /* 0x000e220000000800 */
[----:B------:R-:W-:Y:S01]  /*03f0*/  MOV R10, 0x1 ;  /* 0x00000001000a7802 */ /* 0x000fe20000000f00 */
[----:B------:R-:W-:Y:S01]  /*0400*/  IMAD.MOV.U32 R9, RZ, RZ, R6 ;  /* 0x000000ffff097224 */ /* 0x000fe200078e0006 */
[----:B0-----:R-:W-:-:S04]  /*0410*/  IABS R7, R7 ;  /* 0x0000000700077213 */ /* 0x001fc80000000000 */
[----:B------:R-:W0:Y:S08]  /*0420*/  I2F.RP R11, R7 ;  /* 0x00000007000b7306 */ /* 0x000e300000209400 */
[----:B0-----:R-:W0:Y:S02]  /*0430*/  MUFU.RCP R11, R11 ;  /* 0x0000000b000b7308 */ /* 0x001e240000001000 */
[----:B0-----:R-:W-:-:S06]  /*0440*/  VIADD R12, R11, 0xffffffe ;  /* 0x0ffffffe0b0c7836 */ /* 0x001fcc0000000000 */
[----:B------:R0:W1:Y:S02]  /*0450*/  F2I.FTZ.U32.TRUNC.NTZ R13, R12 ;  /* 0x0000000c000d7305 */ /* 0x000064000021f000 */
[----:B0-----:R-:W-:Y:S02]  /*0460*/  IMAD.MOV.U32 R12, RZ, RZ, RZ ;  /* 0x000000ffff0c7224 */ /* 0x001fe400078e00ff */
[----:B-1----:R-:W-:-:S04]  /*0470*/  IMAD.MOV R8, RZ, RZ, -R13 ;  /* 0x000000ffff087224 */ /* 0x002fc800078e0a0d */
[----:B------:R-:W-:-:S04]  /*0480*/  IMAD R15, R8, R7, RZ ;  /* 0x00000007080f7224 */ /* 0x000fc800078e02ff */
[----:B------:R-:W-:-:S07]  /*0490*/  IMAD.HI.U32 R8, R13, R15, R12 ;  /* 0x0000000f0d087227 */ /* 0x000fce00078e000c */
.L_x_16:
[----:B0-----:R-:W0:Y:S01]  /*04a0*/  LDC R23, c[0x0][0x3a0] ;  /* 0x0000e800ff177b82 */ /* 0x001e220000000800 */
[----:B------:R-:W-:-:S04]  /*04b0*/  IADD3 R14, PT, PT, R10, -0x1, RZ ;  /* 0xffffffff0a0e7810 */ /* 0x000fc80007ffe0ff */
[----:B------:R-:W-:-:S03]  /*04c0*/  IABS R15, R14 ;  /* 0x0000000e000f7213 */ /* 0x000fc60000000000 */
[----:B------:R-:W1:Y:S02]  /*04d0*/  LDC R13, c[0x0][0x3bc] ;  /* 0x0000ef00ff0d7b82 */ /* 0x000e640000000800 */
[----:B------:R-:W-:-:S04]  /*04e0*/  IMAD.HI.U32 R8, R8, R15, RZ ;  /* 0x0000000f08087227 */ /* 0x000fc800078e00ff */
[----:B------:R-:W-:Y:S02]  /*04f0*/  IMAD.MOV R16, RZ, RZ, -R8 ;  /* 0x000000ffff107224 */ /* 0x000fe400078e0a08 */
[----:B------:R-:W2:Y:S01]  /*0500*/  LDC R18, c[0x0][0x3a4] ;  /* 0x0000e900ff127b82 */ /* 0x000ea20000000800 */
[----:B0-----:R-:W-:-:S04]  /*0510*/  IABS R12, R23 ;  /* 0x00000017000c7213 */ /* 0x001fc80000000000 */
[----:B------:R-:W0:Y:S01]  /*0520*/  I2F.RP R11, R12 ;  /* 0x0000000c000b7306 */ /* 0x000e220000209400 */
[-C--:B-1----:R-:W-:Y:S02]  /*0530*/  IABS R26, R13.reuse ;  /* 0x0000000d001a7213 */ /* 0x082fe40000000000 */
[----:B------:R-:W-:-:S05]  /*0540*/  LOP3.LUT R24, RZ, R13, RZ, 0x33, !PT ;  /* 0x0000000dff187212 */ /* 0x000fca00078e33ff */
[----:B------:R-:W-:Y:S01]  /*0550*/  I2F.RP R19, R26 ;  /* 0x0000001a00137306 */ /* 0x000fe20000209400 */
[----:B------:R-:W-:Y:S01]  /*0560*/  IMAD R16, R26, R16, R15 ;  /* 0x000000101a107224 */ /* 0x000fe200078e020f */
[----:B------:R-:W-:Y:S02]  /*0570*/  IADD3 R25, PT, PT, -R13, RZ, RZ ;  /* 0x000000ff0d197210 */ /* 0x000fe40007ffe1ff */
[----:B--2---:R-:W-:Y:S02]  /*0580*/  IABS R21, R18 ;  /* 0x0000001200157213 */ /* 0x004fe40000000000 */
[----:B------:R-:W-:Y:S02]  /*0590*/  ISETP.GT.U32.AND P2, PT, R7, R16, PT ;  /* 0x000000100700720c */ /* 0x000fe40003f44070 */
[----:B------:R-:W1:Y:S08]  /*05a0*/  I2F.RP R17, R21 ;  /* 0x0000001500117306 */ /* 0x000e700000209400 */
[----:B0-----:R-:W0:Y:S03]  /*05b0*/  MUFU.RCP R11, R11 ;  /* 0x0000000b000b7308 */ /* 0x001e260000001000 */
[----:B------:R-:W-:-:S02]  /*05c0*/  @!P2 IMAD.IADD R16, R16, 0x1, -R26 ;  /* 0x000000011010a824 */ /* 0x000fc400078e0a1a */
[----:B------:R-:W-:Y:S01]  /*05d0*/  @!P2 VIADD R8, R8, 0x1 ;  /* 0x000000010808a836 */ /* 0x000fe20000000000 */
[----:B------:R-:W-:Y:S02]  /*05e0*/  ISETP.NE.AND P2, PT, R13, RZ, PT ;  /* 0x000000ff0d00720c */ /* 0x000fe40003f45270 */
[----:B------:R-:W-:Y:S01]  /*05f0*/  ISETP.GE.U32.AND P1, PT, R16, R7, PT ;  /* 0x000000071000720c */ /* 0x000fe20003f26070 */
[----:B-1----:R-:W1:Y:S01]  /*0600*/  MUFU.RCP R17, R17 ;  /* 0x0000001100117308 */ /* 0x002e620000001000 */
[----:B------:R-:W-:-:S04]  /*0610*/  LOP3.LUT R7, R14, R13, RZ, 0x3c, !PT ;  /* 0x0000000d0e077212 */ /* 0x000fc800078e3cff */
[----:B------:R-:W-:Y:S02]  /*0620*/  ISETP.GE.AND P3, PT, R7, RZ, PT ;  /* 0x000000ff0700720c */ /* 0x000fe40003f66270 */
[----:B0-----:R-:W-:Y:S01]  /*0630*/  IADD3 R15, PT, PT, R11, 0xffffffe, RZ ;  /* 0x0ffffffe0b0f7810 */ /* 0x001fe20007ffe0ff */
[----:B------:R-:W-:Y:S04]  /*0640*/  MUFU.RCP R7, R19 ;  /* 0x0000001300077308 */ /* 0x000fe80000001000 */
[----:B------:R-:W-:-:S04]  /*0650*/  @P1 VIADD R8, R8, 0x1 ;  /* 0x0000000108081836 */ /* 0x000fc80000000000 */
[----:B------:R-:W0:Y:S02]  /*0660*/  F2I.FTZ.U32.TRUNC.NTZ R15, R15 ;  /* 0x0000000f000f7305 */ /* 0x000e24000021f000 */
[----:B------:R-:W-:Y:S01]  /*0670*/  @!P3 IMAD.MOV R8, RZ, RZ, -R8 ;  /* 0x000000ffff08b224 */ /* 0x000fe200078e0a08 */
[----:B-1----:R-:W-:-:S04]  /*0680*/  IADD3 R16, PT, PT, R17, 0xffffffe, RZ ;  /* 0x0ffffffe11107810 */ /* 0x002fc80007ffe0ff */
[----:B------:R-:W-:Y:S01]  /*0690*/  SEL R28, R24, R8, !P2 ;  /* 0x00000008181c7207 */ /* 0x000fe20005000000 */
[----:B------:R-:W1:Y:S04]  /*06a0*/  F2I.FTZ.U32.TRUNC.NTZ R17, R16 ;  /* 0x0000001000117305 */ /* 0x000e68000021f000 */
[----:B------:R-:W-:Y:S02]  /*06b0*/  IMAD R8, R28, R25, R14 ;  /* 0x000000191c087224 */ /* 0x000fe400078e020e */
[----:B------:R-:W-:Y:S02]  /*06c0*/  IMAD.MOV.U32 R14, RZ, RZ, RZ ;  /* 0x000000ffff0e7224 */ /* 0x000fe400078e00ff */
[----:B0-----:R-:W-:Y:S01]  /*06d0*/  IMAD.MOV R11, RZ, RZ, -R15 ;  /* 0x000000ffff0b7224 */ /* 0x001fe200078e0a0f */
[----:B------:R-:W-:-:S03]  /*06e0*/  ISETP.GE.AND P4, PT, R8, RZ, PT ;  /* 0x000000ff0800720c */ /* 0x000fc60003f86270 */
[----:B------:R-:W-:-:S04]  /*06f0*/  IMAD R11, R11, R12, RZ ;  /* 0x0000000c0b0b7224 */ /* 0x000fc800078e02ff */
[----:B------:R-:W-:Y:S01]  /*0700*/  IMAD.HI.U32 R22, R15, R11, R14 ;  /* 0x0000000b0f167227 */ /* 0x000fe200078e000e */
[----:B------:R-:W-:Y:S02]  /*0710*/  IABS R11, R8 ;  /* 0x00000008000b7213 */ /* 0x000fe40000000000 */
[----:B------:R-:W-:Y:S01]  /*0720*/  IADD3 R14, PT, PT, R7, 0xffffffe, RZ ;  /* 0x0ffffffe070e7810 */ /* 0x000fe20007ffe0ff */
[----:B-1----:R-:W-:Y:S01]  /*0730*/  IMAD.MOV R16, RZ, RZ, -R17 ;  /* 0x000000ffff107224 */ /* 0x002fe200078e0a11 */
[----:B------:R-:W-:Y:S01]  /*0740*/  LOP3.LUT R8, R8, R23, RZ, 0x3c, !PT ;  /* 0x0000001708087212 */ /* 0x000fe200078e3cff */
[----:B------:R-:W-:Y:S01]  /*0750*/  IMAD.MOV.U32 R7, RZ, RZ, R11 ;  /* 0x000000ffff077224 */ /* 0x000fe200078e000b */
[----:B------:R0:W1:Y:S01]  /*0760*/  F2I.FTZ.U32.TRUNC.NTZ R15, R14 ;  /* 0x0000000e000f7305 */ /* 0x000062000021f000 */
[----:B------:R-:W-:Y:S01]  /*0770*/  IMAD R19, R16, R21, RZ ;  /* 0x0000001510137224 */ /* 0x000fe200078e02ff */
[----:B------:R-:W-:Y:S01]  /*0780*/  ISETP.GE.AND P3, PT, R8, RZ, PT ;  /* 0x000000ff0800720c */ /* 0x000fe20003f66270 */
[----:B------:R-:W-:-:S04]  /*0790*/  IMAD.HI.U32 R11, R22, R7, RZ ;  /* 0x00000007160b7227 */ /* 0x000fc800078e00ff */
[----:B------:R-:W-:Y:S02]  /*07a0*/  IMAD.MOV.U32 R16, RZ, RZ, RZ ;  /* 0x000000ffff107224 */ /* 0x000fe400078e00ff */
[----:B0-----:R-:W-:Y:S02]  /*07b0*/  IMAD.MOV.U32 R14, RZ, RZ, RZ ;  /* 0x000000ffff0e7224 */ /* 0x001fe400078e00ff */
[----:B------:R-:W-:Y:S01]  /*07c0*/  IMAD.HI.U32 R20, R17, R19, R16 ;  /* 0x0000001311147227 */ /* 0x000fe200078e0010 */
[----:B------:R-:W-:Y:S02]  /*07d0*/  IADD3 R17, PT, PT, -R11, RZ, RZ ;  /* 0x000000ff0b117210 */ /* 0x000fe40007ffe1ff */
[----:B------:R-:W-:Y:S01]  /*07e0*/  IADD3 R16, PT, PT, R10, 0x1, RZ ;  /* 0x000000010a107810 */ /* 0x000fe20007ffe0ff */
[----:B-1----:R-:W-:Y:S02]  /*07f0*/  IMAD.MOV R19, RZ, RZ, -R15 ;  /* 0x000000ffff137224 */ /* 0x002fe400078e0a0f */
[----:B------:R-:W-:-:S02]  /*0800*/  IMAD R17, R12, R17, R7 ;  /* 0x000000110c117224 */ /* 0x000fc400078e0207 */
[----:B------:R-:W-:-:S03]  /*0810*/  IMAD R19, R19, R26, RZ ;  /* 0x0000001a13137224 */ /* 0x000fc600078e02ff */
[----:B------:R-:W-:Y:S01]  /*0820*/  ISETP.GT.U32.AND P6, PT, R12, R17, PT ;  /* 0x000000110c00720c */ /* 0x000fe20003fc4070 */
[----:B------:R-:W-:Y:S01]  /*0830*/  IMAD.HI.U32 R8, R15, R19, R14 ;  /* 0x000000130f087227 */ /* 0x000fe200078e000e */
[----:B------:R-:W-:Y:S02]  /*0840*/  IABS R15, R16 ;  /* 0x00000010000f7213 */ /* 0x000fe40000000000 */
[----:B------:R-:W-:Y:S01]  /*0850*/  LOP3.LUT R19, RZ, R23, RZ, 0x33, !PT ;  /* 0x00000017ff137212 */ /* 0x000fe200078e33ff */
[----:B------:R-:W-:-:S05]  /*0860*/  IMAD.HI.U32 R14, R20, R7, RZ ;  /* 0x00000007140e7227 */ /* 0x000fca00078e00ff */
[----:B------:R-:W-:-:S03]  /*0870*/  IADD3 R14, PT, PT, -R14, RZ, RZ ;  /* 0x000000ff0e0e7210 */ /* 0x000fc60007ffe1ff */
[----:B------:R-:W-:Y:S01]  /*0880*/  @!P6 IMAD.IADD R17, R17, 0x1, -R12 ;  /* 0x000000011111e824 */ /* 0x000fe200078e0a0c */
[----:B------:R-:W-:Y:S01]  /*0890*/  @!P6 IADD3 R11, PT, PT, R11, 0x1, RZ ;  /* 0x000000010b0be810 */ /* 0x000fe20007ffe0ff */
[----:B------:R-:W-:-:S03]  /*08a0*/  IMAD R14, R21, R14, R7 ;  /* 0x0000000e150e7224 */ /* 0x000fc600078e0207 */
[----:B------:R-:W-:Y:S01]  /*08b0*/  ISETP.GE.U32.AND P1, PT, R17, R12, PT ;  /* 0x0000000c1100720c */ /* 0x000fe20003f26070 */
[----:B------:R-:W-:-:S04]  /*08c0*/  IMAD.MOV.U32 R17, RZ, RZ, R15 ;  /* 0x000000ffff117224 */ /* 0x000fc800078e000f */
[----:B------:R-:W-:-:S04]  /*08d0*/  IMAD.HI.U32 R15, R8, R17, RZ ;  /* 0x00000011080f7227 */ /* 0x000fc800078e00ff */
[----:B------:R-:W-:-:S04]  /*08e0*/  IMAD.MOV R7, RZ, RZ, -R15 ;  /* 0x000000ffff077224 */ /* 0x000fc800078e0a0f */
[----:B------:R-:W-:Y:S02]  /*08f0*/  IMAD R17, R26, R7, R17 ;  /* 0x000000071a117224 */ /* 0x000fe400078e0211 */
[----:B------:R-:W-:Y:S02]  /*0900*/  IMAD.MOV.U32 R7, RZ, RZ, R26 ;  /* 0x000000ffff077224 */ /* 0x000fe400078e001a */
[----:B------:R-:W-:Y:S01]  /*0910*/  @P1 VIADD R11, R11, 0x1 ;  /* 0x000000010b0b1836 */ /* 0x000fe20000000000 */
[----:B------:R-:W-:Y:S02]  /*0920*/  ISETP.NE.AND P1, PT, R23, RZ, PT ;  /* 0x000000ff1700720c */ /* 0x000fe40003f25270 */
[----:B------:R-:W-:Y:S02]  /*0930*/  ISETP.GT.U32.AND P5, PT, R7, R17, PT ;  /* 0x000000110700720c */ /* 0x000fe40003fa4070 */
[----:B------:R-:W-:-:S04]  /*0940*/  @!P3 IADD3 R11, PT, PT, -R11, RZ, RZ ;  /* 0x000000ff0b0bb210 */ /* 0x000fc80007ffe1ff */
[----:B------:R-:W-:-:S07]  /*0950*/  SEL R11, R19, R11, !P1 ;  /* 0x0000000b130b7207 */ /* 0x000fce0004800000 */
[----:B------:R-:W-:Y:S02]  /*0960*/  @!P5 IMAD.IADD R17, R17, 0x1, -R26 ;  /* 0x000000011111d824 */ /* 0x000fe400078e0a1a */
[----:B------:R-:W-:-:S03]  /*0970*/  @!P5 VIADD R15, R15, 0x1 ;  /* 0x000000010f0fd836 */ /* 0x000fc60000000000 */
[----:B------:R-:W-:Y:S01]  /*0980*/  ISETP.GE.U32.AND P6, PT, R17, R7, PT ;  /* 0x000000071100720c */ /* 0x000fe20003fc6070 */
[----:B------:R-:W-:Y:S02]  /*0990*/  IMAD R17, R5, UR13, R28 ;  /* 0x0000000d05117c24 */ /* 0x000fe4000f8e021c */
[----:B------:R-:W-:Y:S01]  /*09a0*/  IMAD R28, R2, UR12, R11 ;  /* 0x0000000c021c7c24 */ /* 0x000fe2000f8e020b */
[----:B------:R-:W-:-:S03]  /*09b0*/  LOP3.LUT R11, R16, R13, RZ, 0x3c, !PT ;  /* 0x0000000d100b7212 */ /* 0x000fc600078e3cff */
[----:B------:R-:W-:Y:S01]  /*09c0*/  IMAD R17, R17, UR14, R28 ;  /* 0x0000000e11117c24 */ /* 0x000fe2000f8e021c */
[----:B------:R-:W-:-:S05]  /*09d0*/  ISETP.GE.AND P3, PT, R11, RZ, PT ;  /* 0x000000ff0b00720c */ /* 0x000fca0003f66270 */
[----:B------:R-:W-:-:S08]  /*09e0*/  @P6 VIADD R15, R15, 0x1 ;  /* 0x000000010f0f6836 */ /* 0x000fd00000000000 */
[----:B------:R-:W-:-:S04]  /*09f0*/  @!P3 IADD3 R15, PT, PT, -R15, RZ, RZ ;  /* 0x000000ff0f0fb210 */ /* 0x000fc80007ffe1ff */
[----:B------:R-:W-:-:S05]  /*0a00*/  SEL R28, R24, R15, !P2 ;  /* 0x0000000f181c7207 */ /* 0x000fca0005000000 */
[----:B------:R-:W-:-:S05]  /*0a10*/  IMAD R16, R28, R25, R16 ;  /* 0x000000191c107224 */ /* 0x000fca00078e0210 */
[----:B------:R-:W-:Y:S02]  /*0a20*/  IABS R11, R16 ;  /* 0x00000010000b7213 */ /* 0x000fe40000000000 */
[C---:B------:R-:W-:Y:S02]  /*0a30*/  LOP3.LUT R15, R16.reuse, R23, RZ, 0x3c, !PT ;  /* 0x00000017100f7212 */ /* 0x040fe400078e3cff */
[----:B------:R-:W-:Y:S02]  /*0a40*/  ISETP.GE.AND P3, PT, R16, RZ, PT ;  /* 0x000000ff1000720c */ /* 0x000fe40003f66270 */
[----:B------:R-:W-:Y:S01]  /*0a50*/  ISETP.GE.AND P5, PT, R15, RZ, PT ;  /* 0x000000ff0f00720c */ /* 0x000fe20003fa6270 */
[----:B------:R-:W-:-:S04]  /*0a60*/  IMAD.HI.U32 R15, R22, R11, RZ ;  /* 0x0000000b160f7227 */ /* 0x000fc800078e00ff */
[----:B------:R-:W-:-:S04]  /*0a70*/  IMAD.MOV R27, RZ, RZ, -R15 ;  /* 0x000000ffff1b7224 */ /* 0x000fc800078e0a0f */
[----:B------:R-:W-:-:S05]  /*0a80*/  IMAD R27, R12, R27, R11 ;  /* 0x0000001b0c1b7224 */ /* 0x000fca00078e020b */
[----:B------:R-:W-:-:S13]  /*0a90*/  ISETP.GT.U32.AND P6, PT, R12, R27, PT ;  /* 0x0000001b0c00720c */ /* 0x000fda0003fc4070 */
[----:B------:R-:W-:Y:S01]  /*0aa0*/  @!P6 IADD3 R27, PT, PT, R27, -R12, RZ ;  /* 0x8000000c1b1be210 */ /* 0x000fe20007ffe0ff */
[----:B------:R-:W-:-:S03]  /*0ab0*/  @!P6 VIADD R15, R15, 0x1 ;  /* 0x000000010f0fe836 */ /* 0x000fc60000000000 */
[----:B------:R-:W-:Y:S01]  /*0ac0*/  ISETP.GE.U32.AND P6, PT, R27, R12, PT ;  /* 0x0000000c1b00720c */ /* 0x000fe20003fc6070 */
[----:B------:R-:W-:Y:S01]  /*0ad0*/  IMAD R27, R5, UR13, R28 ;  /* 0x0000000d051b7c24 */ /* 0x000fe2000f8e021c */
[----:B------:R-:W-:-:S11]  /*0ae0*/  IABS R28, R10 ;  /* 0x0000000a001c7213 */ /* 0x000fd60000000000 */
[----:B------:R-:W-:Y:S01]  /*0af0*/  @P6 VIADD R15, R15, 0x1 ;  /* 0x000000010f0f6836 */ /* 0x000fe20000000000 */
[----:B------:R-:W-:-:S03]  /*0b00*/  ISETP.GT.U32.AND P6, PT, R21, R14, PT ;  /* 0x0000000e1500720c */ /* 0x000fc60003fc4070 */
[----:B------:R-:W-:-:S05]  /*0b10*/  @!P5 IMAD.MOV R15, RZ, RZ, -R15 ;  /* 0x000000ffff0fd224 */ /* 0x000fca00078e0a0f */
[----:B------:R-:W-:-:S05]  /*0b20*/  SEL R15, R19, R15, !P1 ;  /* 0x0000000f130f7207 */ /* 0x000fca0004800000 */
[----:B------:R-:W-:Y:S02]  /*0b30*/  IMAD R16, R2, UR12, R15 ;  /* 0x0000000c02107c24 */ /* 0x000fe4000f8e020f */
[----:B------:R-:W-:-:S04]  /*0b40*/  IMAD.HI.U32 R15, R20, R11, RZ ;  /* 0x0000000b140f7227 */ /* 0x000fc800078e00ff */
[----:B------:R-:W-:Y:S01]  /*0b50*/  IMAD R27, R27, UR14, R16 ;  /* 0x0000000e1b1b7c24 */ /* 0x000fe2000f8e0210 */
[----:B------:R-:W-:Y:S01]  /*0b60*/  IADD3 R16, PT, PT, -R15, RZ, RZ ;  /* 0x000000ff0f107210 */ /* 0x000fe20007ffe1ff */
[----:B------:R-:W-:-:S04]  /*0b70*/  @!P6 IMAD.IADD R14, R14, 0x1, -R21 ;  /* 0x000000010e0ee824 */ /* 0x000fc800078e0a15 */
[C---:B------:R-:W-:Y:S01]  /*0b80*/  IMAD R16, R21.reuse, R16, R11 ;  /* 0x0000001015107224 */ /* 0x040fe200078e020b */
[----:B------:R-:W-:-:S04]  /*0b90*/  ISETP.GT.U32.AND P6, PT, R21, R14, PT ;  /* 0x0000000e1500720c */ /* 0x000fc80003fc4070 */
[----:B------:R-:W-:-:S09]  /*0ba0*/  ISETP.GT.U32.AND P5, PT, R21, R16, PT ;  /* 0x000000101500720c */ /* 0x000fd20003fa4070 */
[----:B------:R-:W-:Y:S02]  /*0bb0*/  @!P6 IADD3 R14, PT, PT, R14, -R21, RZ ;  /* 0x800000150e0ee210 */ /* 0x000fe40007ffe0ff */
[----:B------:R-:W-:Y:S02]  /*0bc0*/  ISETP.NE.AND P6, PT, R18, RZ, PT ;  /* 0x000000ff1200720c */ /* 0x000fe40003fc5270 */
[----:B------:R-:W-:Y:S01]  /*0bd0*/  @!P5 IMAD.IADD R16, R16, 0x1, -R21 ;  /* 0x000000011010d824 */ /* 0x000fe200078e0a15 */
[----:B------:R-:W-:Y:S01]  /*0be0*/  LOP3.LUT R18, RZ, R18, RZ, 0x33, !PT ;  /* 0x00000012ff127212 */ /* 0x000fe200078e33ff */
[----:B------:R-:W-:-:S03]  /*0bf0*/  @!P4 IMAD.MOV R14, RZ, RZ, -R14 ;  /* 0x000000ffff0ec224 */ /* 0x000fc600078e0a0e */
[----:B------:R-:W-:Y:S02]  /*0c00*/  ISETP.GT.U32.AND P5, PT, R21, R16, PT ;  /* 0x000000101500720c */ /* 0x000fe40003fa4070 */
[----:B------:R-:W-:-:S05]  /*0c10*/  SEL R11, R18, R14, !P6 ;  /* 0x0000000e120b7207 */ /* 0x000fca0007000000 */
[----:B------:R-:W-:Y:S02]  /*0c20*/  IMAD R14, R4, UR12, R11 ;  /* 0x0000000c040e7c24 */ /* 0x000fe4000f8e020b */
[----:B------:R-:W-:Y:S02]  /*0c30*/  IMAD.MOV.U32 R11, RZ, RZ, R28 ;  /* 0x000000ffff0b7224 */ /* 0x000fe400078e001c */
[----:B------:R-:W-:Y:S02]  /*0c40*/  IMAD R17, R17, UR15, R14 ;  /* 0x0000000f11117c24 */ /* 0x000fe4000f8e020e */
[----:B------:R-:W-:Y:S02]  /*0c50*/  @!P5 IMAD.IADD R16, R16, 0x1, -R21 ;  /* 0x000000011010d824 */ /* 0x000fe400078e0a15 */
[----:B------:R-:W-:-:S03]  /*0c60*/  IMAD.HI.U32 R14, R8, R11, RZ ;  /* 0x0000000b080e7227 */ /* 0x000fc600078e00ff */
[----:B------:R-:W-:-:S04]  /*0c70*/  @!P3 IADD3 R16, PT, PT, -R16, RZ, RZ ;  /* 0x000000ff1010b210 */ /* 0x000fc80007ffe1ff */
[----:B------:R-:W-:-:S05]  /*0c80*/  SEL R15, R18, R16, !P6 ;  /* 0x00000010120f7207 */ /* 0x000fca0007000000 */
[----:B------:R-:W-:-:S04]  /*0c90*/  IMAD R16, R4, UR12, R15 ;  /* 0x0000000c04107c24 */ /* 0x000fc8000f8e020f */
[----:B------:R-:W-:Y:S02]  /*0ca0*/  IMAD R27, R27, UR15, R16 ;  /* 0x0000000f1b1b7c24 */ /* 0x000fe4000f8e0210 */
[----:B------:R-:W-:-:S04]  /*0cb0*/  IMAD.MOV R16, RZ, RZ, -R14 ;  /* 0x000000ffff107224 */ /* 0x000fc800078e0a0e */
[----:B------:R-:W-:Y:S01]  /*0cc0*/  IMAD R16, R26, R16, R11 ;  /* 0x000000101a107224 */ /* 0x000fe200078e020b */
[----:B------:R-:W-:-:S04]  /*0cd0*/  LOP3.LUT R11, R10, R13, RZ, 0x3c, !PT ;  /* 0x0000000d0a0b7212 */ /* 0x000fc800078e3cff */
[----:B------:R-:W-:Y:S02]  /*0ce0*/  ISETP.GT.U32.AND P4, PT, R7, R16, PT ;  /* 0x000000100700720c */ /* 0x000fe40003f84070 */
[----:B------:R-:W-:-:S11]  /*0cf0*/  ISETP.GE.AND P5, PT, R11, RZ, PT ;  /* 0x000000ff0b00720c */ /* 0x000fd60003fa6270 */
[----:B------:R-:W-:Y:S01]  /*0d00*/  @!P4 IADD3 R16, PT, PT, R16, -R26, RZ ;  /* 0x8000001a1010c210 */ /* 0x000fe20007ffe0ff */
[----:B------:R-:W-:-:S03]  /*0d10*/  @!P4 VIADD R14, R14, 0x1 ;  /* 0x000000010e0ec836 */ /* 0x000fc60000000000 */
[----:B------:R-:W-:-:S13]  /*0d20*/  ISETP.GE.U32.AND P3, PT, R16, R7, PT ;  /* 0x000000071000720c */ /* 0x000fda0003f66070 */
[----:B------:R-:W-:-:S05]  /*0d30*/  @P3 VIADD R14, R14, 0x1 ;  /* 0x000000010e0e3836 */ /* 0x000fca0000000000 */
        /* <DEDUP_REMOVED lines=14> */
[----:B------:R-:W-:-:S12]  /*0e20*/  IMAD R29, R5, UR13, R14 ;  /* 0x0000000d051d7c24 */ /* 0x000fd8000f8e020e */
[----:B------:R-:W-:-:S05]  /*0e30*/  @P5 VIADD R15, R15, 0x1 ;  /* 0x000000010f0f5836 */ /* 0x000fca0000000000 */
[----:B------:R-:W-:-:S04]  /*0e40*/  @!P4 IADD3 R15, PT, PT, -R15, RZ, RZ ;  /* 0x000000ff0f0fc210 */ /* 0x000fc80007ffe1ff */
[----:B------:R-:W-:-:S05]  /*0e50*/  SEL R15, R19, R15, !P1 ;  /* 0x0000000f130f7207 */ /* 0x000fca0004800000 */
[----:B------:R-:W-:-:S04]  /*0e60*/  IMAD R14, R2, UR12, R15 ;  /* 0x0000000c020e7c24 */ /* 0x000fc8000f8e020f */
[----:B------:R-:W-:Y:S02]  /*0e70*/  IMAD R29, R29, UR14, R14 ;  /* 0x0000000e1d1d7c24 */ /* 0x000fe4000f8e020e */
[----:B------:R-:W-:-:S04]  /*0e80*/  IMAD.HI.U32 R14, R20, R11, RZ ;  /* 0x0000000b140e7227 */ /* 0x000fc800078e00ff */
[----:B------:R-:W-:-:S04]  /*0e90*/  IMAD.MOV R14, RZ, RZ, -R14 ;  /* 0x000000ffff0e7224 */ /* 0x000fc800078e0a0e */
[----:B------:R-:W-:-:S05]  /*0ea0*/  IMAD R14, R21, R14, R11 ;  /* 0x0000000e150e7224 */ /* 0x000fca00078e020b */
[----:B------:R-:W-:-:S13]  /*0eb0*/  ISETP.GT.U32.AND P4, PT, R21, R14, PT ;  /* 0x0000000e1500720c */ /* 0x000fda0003f84070 */
[----:B------:R-:W-:-:S04]  /*0ec0*/  @!P4 IADD3 R14, PT, PT, R14, -R21, RZ ;  /* 0x800000150e0ec210 */ /* 0x000fc80007ffe0ff */
[----:B------:R-:W-:-:S13]  /*0ed0*/  ISETP.GT.U32.AND P4, PT, R21, R14, PT ;  /* 0x0000000e1500720c */ /* 0x000fda0003f84070 */
[----:B------:R-:W-:-:S05]  /*0ee0*/  @!P4 IMAD.IADD R14, R14, 0x1, -R21 ;  /* 0x000000010e0ec824 */ /* 0x000fca00078e0a15 */
[----:B------:R-:W-:-:S04]  /*0ef0*/  @!P3 IADD3 R14, PT, PT, -R14, RZ, RZ ;  /* 0x000000ff0e0eb210 */ /* 0x000fc80007ffe1ff */
[----:B------:R-:W-:-:S05]  /*0f00*/  SEL R11, R18, R14, !P6 ;  /* 0x0000000e120b7207 */ /* 0x000fca0007000000 */
[----:B------:R-:W-:-:S04]  /*0f10*/  IMAD R14, R4, UR12, R11 ;  /* 0x0000000c040e7c24 */ /* 0x000fc8000f8e020b */
[----:B------:R-:W-:Y:S02]  /*0f20*/  IMAD R29, R29, UR15, R14 ;  /* 0x0000000f1d1d7c24 */ /* 0x000fe4000f8e020e */
[----:B------:R-:W0:Y:S02]  /*0f30*/  LDC.64 R14, c[0x0][0x380] ;  /* 0x0000e000ff0e7b82 */ /* 0x000e240000000a00 */
[----:B0-----:R-:W-:-:S05]  /*0f40*/  IMAD.WIDE R16, R17, 0x4, R14 ;  /* 0x0000000411107825 */ /* 0x001fca00078e020e */
[----:B------:R0:W2:Y:S01]  /*0f50*/  LDG.E R11, desc[UR10][R16.64] ;  /* 0x0000000a100b7981 */ /* 0x0000a2000c1e1900 */
[----:B------:R-:W-:Y:S01]  /*0f60*/  IMAD.WIDE R28, R29, 0x4, R14 ;  /* 0x000000041d1c7825 */ /* 0x000fe200078e020e */
[----:B0-----:R-:W-:-:S03]  /*0f70*/  MOV R17, UR7 ;  /* 0x0000000700117c02 */ /* 0x001fc60008000f00 */
[----:B------:R-:W-:-:S04]  /*0f80*/  IMAD.U32 R16, RZ, RZ, UR6 ;  /* 0x00000006ff107e24 */ /* 0x000fc8000f8e00ff */
[----:B------:R-:W-:-:S05]  /*0f90*/  IMAD.WIDE R16, R9, 0x4, R16 ;  /* 0x0000000409107825 */ /* 0x000fca00078e0210 */
[----:B--2---:R-:W-:Y:S04]  /*0fa0*/  STG.E desc[UR10][R16.64+-0x8], R11 ;  /* 0xfffff80b10007986 */ /* 0x004fe8000c10190a */
[----:B------:R-:W2:Y:S04]  /*0fb0*/  LDG.E R29, desc[UR10][R28.64] ;  /* 0x0000000a1c1d7981 */ /* 0x000ea8000c1e1900 */
[----:B--2---:R0:W-:Y:S02]  /*0fc0*/  STG.E desc[UR10][R16.64+-0x4], R29 ;  /* 0xfffffc1d10007986 */ /* 0x0041e4000c10190a */
[----:B0-----:R-:W-:-:S06]  /*0fd0*/  IMAD.WIDE R28, R27, 0x4, R14 ;  /* 0x000000041b1c7825 */ /* 0x001fcc00078e020e */
[----:B------:R-:W2:Y:S01]  /*0fe0*/  LDG.E R28, desc[UR10][R28.64] ;  /* 0x0000000a1c1c7981 */ /* 0x000ea2000c1e1900 */
[----:B------:R-:W-:-:S05]  /*0ff0*/  VIADD R27, R10, 0x2 ;  /* 0x000000020a1b7836 */ /* 0x000fca0000000000 */
[----:B------:R-:W-:-:S04]  /*1000*/  LOP3.LUT R13, R27, R13, RZ, 0x3c, !PT ;  /* 0x0000000d1b0d7212 */ /* 0x000fc800078e3cff */
[----:B------:R-:W-:Y:S02]  /*1010*/  ISETP.GE.AND P5, PT, R13, RZ, PT ;  /* 0x000000ff0d00720c */ /* 0x000fe40003fa6270 */
[----:B------:R-:W-:-:S05]  /*1020*/  IABS R13, R27 ;  /* 0x0000001b000d7213 */ /* 0x000fca0000000000 */
[----:B------:R-:W-:Y:S01]  /*1030*/  IMAD.HI.U32 R11, R8, R13, RZ ;  /* 0x0000000d080b7227 */ /* 0x000fe200078e00ff */
[----:B--2---:R0:W-:Y:S04]  /*1040*/  STG.E desc[UR10][R16.64], R28 ;  /* 0x0000001c10007986 */ /* 0x0041e8000c10190a */
[----:B0-----:R-:W-:-:S05]  /*1050*/  IADD3 R28, PT, PT, -R11, RZ, RZ ;  /* 0x000000ff0b1c7210 */ /* 0x001fca0007ffe1ff */
[----:B------:R-:W-:-:S05]  /*1060*/  IMAD R13, R26, R28, R13 ;  /* 0x0000001c1a0d7224 */ /* 0x000fca00078e020d */
[----:B------:R-:W-:-:S13]  /*1070*/  ISETP.GT.U32.AND P4, PT, R7, R13, PT ;  /* 0x0000000d0700720c */ /* 0x000fda0003f84070 */
[----:B------:R-:W-:Y:S01]  /*1080*/  @!P4 IMAD.IADD R13, R13, 0x1, -R26 ;  /* 0x000000010d0dc824 */ /* 0x000fe200078e0a1a */
[----:B------:R-:W-:-:S04]  /*1090*/  @!P4 IADD3 R11, PT, PT, R11, 0x1, RZ ;  /* 0x000000010b0bc810 */ /* 0x000fc80007ffe0ff */
[----:B------:R-:W-:-:S13]  /*10a0*/  ISETP.GE.U32.AND P3, PT, R13, R7, PT ;  /* 0x000000070d00720c */ /* 0x000fda0003f66070 */
[----:B------:R-:W-:-:S05]  /*10b0*/  @P3 VIADD R11, R11, 0x1 ;  /* 0x000000010b0b3836 */ /* 0x000fca0000000000 */
[----:B------:R-:W-:-:S04]  /*10c0*/  @!P5 IADD3 R11, PT, PT, -R11, RZ, RZ ;  /* 0x000000ff0b0bd210 */ /* 0x000fc80007ffe1ff */
[----:B------:R-:W-:-:S05]  /*10d0*/  SEL R24, R24, R11, !P2 ;  /* 0x0000000b18187207 */ /* 0x000fca0005000000 */
[----:B------:R-:W-:Y:S02]  /*10e0*/  IMAD R26, R24, R25, R27 ;  /* 0x00000019181a7224 */ /* 0x000fe400078e021b */
[----:B------:R-:W-:-:S03]  /*10f0*/  IMAD R24, R5, UR13, R24 ;  /* 0x0000000d05187c24 */ /* 0x000fc6000f8e0218 */
[----:B------:R-:W-:Y:S02]  /*1100*/  IABS R13, R26 ;  /* 0x0000001a000d7213 */ /* 0x000fe40000000000 */
[----:B------:R-:W-:-:S03]  /*1110*/  LOP3.LUT R23, R26, R23, RZ, 0x3c, !PT ;  /* 0x000000171a177212 */ /* 0x000fc600078e3cff */
[----:B------:R-:W-:-:S04]  /*1120*/  IMAD.HI.U32 R22, R22, R13, RZ ;  /* 0x0000000d16167227 */ /* 0x000fc800078e00ff */
[----:B------:R-:W-:-:S04]  /*1130*/  IMAD.HI.U32 R20, R20, R13, RZ ;  /* 0x0000000d14147227 */ /* 0x000fc800078e00ff */
[----:B------:R-:W-:Y:S01]  /*1140*/  IMAD.MOV R11, RZ, RZ, -R22 ;  /* 0x000000ffff0b7224 */ /* 0x000fe200078e0a16 */
[----:B------:R-:W-:-:S03]  /*1150*/  IADD3 R20, PT, PT, -R20, RZ, RZ ;  /* 0x000000ff14147210 */ /* 0x000fc60007ffe1ff */
[--C-:B------:R-:W-:Y:S02]  /*1160*/  IMAD R11, R12, R11, R13.reuse ;  /* 0x0000000b0c0b7224 */ /* 0x100fe400078e020d */
[----:B------:R-:W-:-:S03]  /*1170*/  IMAD R20, R21, R20, R13 ;  /* 0x0000001415147224 */ /* 0x000fc600078e020d */
[----:B------:R-:W-:Y:S02]  /*1180*/  ISETP.GT.U32.AND P2, PT, R12, R11, PT ;  /* 0x0000000b0c00720c */ /* 0x000fe40003f44070 */
[----:B------:R-:W-:-:S11]  /*1190*/  ISETP.GT.U32.AND P3, PT, R21, R20, PT ;  /* 0x000000141500720c */ /* 0x000fd60003f64070 */
[----:B------:R-:W-:Y:S02]  /*11a0*/  @!P2 IMAD.IADD R11, R11, 0x1, -R12 ;  /* 0x000000010b0ba824 */ /* 0x000fe400078e0a0c */
[----:B------:R-:W-:Y:S01]  /*11b0*/  @!P3 IADD3 R20, PT, PT, R20, -R21, RZ ;  /* 0x800000151414b210 */ /* 0x000fe20007ffe0ff */
[----:B------:R-:W-:Y:S01]  /*11c0*/  @!P2 VIADD R22, R22, 0x1 ;  /* 0x000000011616a836 */ /* 0x000fe20000000000 */
[----:B------:R-:W-:Y:S02]  /*11d0*/  ISETP.GE.AND P3, PT, R23, RZ, PT ;  /* 0x000000ff1700720c */ /* 0x000fe40003f66270 */
[----:B------:R-:W-:Y:S02]  /*11e0*/  ISETP.GE.U32.AND P5, PT, R11, R12, PT ;  /* 0x0000000c0b00720c */ /* 0x000fe40003fa6070 */
[----:B------:R-:W-:Y:S02]  /*11f0*/  ISETP.GT.U32.AND P4, PT, R21, R20, PT ;  /* 0x000000141500720c */ /* 0x000fe40003f84070 */
[----:B------:R-:W-:-:S09]  /*1200*/  ISETP.GE.AND P2, PT, R26, RZ, PT ;  /* 0x000000ff1a00720c */ /* 0x000fd20003f46270 */
[----:B------:R-:W-:Y:S02]  /*1210*/  @P5 IADD3 R22, PT, PT, R22, 0x1, RZ ;  /* 0x0000000116165810 */ /* 0x000fe40007ffe0ff */
[----:B------:R-:W-:Y:S02]  /*1220*/  @!P4 IMAD.IADD R20, R20, 0x1, -R21 ;  /* 0x000000011414c824 */ /* 0x000fe400078e0a15 */
[----:B------:R-:W-:Y:S02]  /*1230*/  @!P3 IADD3 R22, PT, PT, -R22, RZ, RZ ;  /* 0x000000ff1616b210 */ /* 0x000fe40007ffe1ff */
[----:B------:R-:W-:Y:S02]  /*1240*/  @!P2 IMAD.MOV R20, RZ, RZ, -R20 ;  /* 0x000000ffff14a224 */ /* 0x000fe400078e0a14 */
[----:B------:R-:W-:-:S03]  /*1250*/  SEL R13, R19, R22, !P1 ;  /* 0x00000016130d7207 */ /* 0x000fc60004800000 */
[----:B------:R-:W-:Y:S02]  /*1260*/  SEL R11, R18, R20, !P6 ;  /* 0x00000014120b7207 */ /* 0x000fe40007000000 */
[----:B------:R-:W-:-:S03]  /*1270*/  IMAD R13, R2, UR12, R13 ;  /* 0x0000000c020d7c24 */ /* 0x000fc6000f8e020d */
[----:B------:R-:W-:Y:S02]  /*1280*/  IMAD R11, R4, UR12, R11 ;  /* 0x0000000c040b7c24 */ /* 0x000fe4000f8e020b */
[----:B------:R-:W-:-:S04]  /*1290*/  IMAD R24, R24, UR14, R13 ;  /* 0x0000000e18187c24 */ /* 0x000fc8000f8e020d */
[----:B------:R-:W-:-:S04]  /*12a0*/  IMAD R11, R24, UR15, R11 ;  /* 0x0000000f180b7c24 */ /* 0x000fc8000f8e020b */
[----:B------:R-:W-:-:S06]  /*12b0*/  IMAD.WIDE R14, R11, 0x4, R14 ;  /* 0x000000040b0e7825 */ /* 0x000fcc00078e020e */
[----:B------:R-:W2:Y:S01]  /*12c0*/  LDG.E R15, desc[UR10][R14.64] ;  /* 0x0000000a0e0f7981 */ /* 0x000ea2000c1e1900 */
[C---:B------:R-:W-:Y:S01]  /*12d0*/  IADD3 R11, PT, PT, R10.reuse, 0x3, RZ ;  /* 0x000000030a0b7810 */ /* 0x040fe20007ffe0ff */
[----:B------:R-:W-:Y:S01]  /*12e0*/  VIADD R10, R10, 0x4 ;  /* 0x000000040a0a7836 */ /* 0x000fe20000000000 */
[----:B------:R-:W-:Y:S02]  /*12f0*/  IADD3 R9, PT, PT, R9, 0x4, RZ ;  /* 0x0000000409097810 */ /* 0x000fe40007ffe0ff */
[----:B------:R-:W-:Y:S01]  /*1300*/  ISETP.NE.AND P1, PT, R11, UR4, PT ;  /* 0x000000040b007c0c */ /* 0x000fe2000bf25270 */
[----:B--2---:R0:W-:-:S12]  /*1310*/  STG.E desc[UR10][R16.64+0x4], R15 ;  /* 0x0000040f10007986 */ /* 0x0041d8000c10190a */
[----:B------:R-:W-:Y:S05]  /*1320*/  @P1 BRA `(.L_x_16) ;  /* 0xfffffff0005c1947 */ /* 0x000fea000383ffff */
[----:B------:R-:W-:-:S07]  /*1330*/  IMAD.U32 R7, RZ, RZ, UR4 ;  /* 0x00000004ff077e24 */ /* 0x000fce000f8e00ff */
.L_x_15:
[----:B------:R-:W-:-:S09]  /*1340*/  UISETP.NE.AND UP0, UPT, UR8, URZ, UPT ;  /* 0x000000ff0800728c */ /* 0x000fd2000bf05270 */
[----:B------:R-:W-:Y:S05]  /*1350*/  BRA.U !UP0, `(.L_x_17) ;  /* 0x0000000d08a47547 */ /* 0x000fea000b800000 */
[----:B------:R-:W1:Y:S01]  /*1360*/  LDCU UR5, c[0x0][0x3b8] ;  /* 0x00007700ff0577ac */ /* 0x000e620008000800 */
[----:B------:R-:W-:Y:S02]  /*1370*/  UISETP.NE.AND UP0, UPT, UR8, 0x1, UPT ;  /* 0x000000010800788c */ /* 0x000fe4000bf05270 */
[----:B-1----:R-:W-:-:S04]  /*1380*/  ULOP3.LUT UR5, UR5, 0x1, URZ, 0xc0, !UPT ;  /* 0x0000000105057892 */ /* 0x002fc8000f8ec0ff */
[----:B------:R-:W-:-:S03]  /*1390*/  UISETP.NE.U32.AND UP1, UPT, UR5, 0x1, UPT ;  /* 0x000000010500788c */ /* 0x000fc6000bf25070 */
[----:B------:R-:W-:Y:S08]  /*13a0*/  BRA.U !UP0, `(.L_x_18) ;  /* 0x0000000908247547 */ /* 0x000ff0000b800000 */
[----:B0-----:R-:W0:Y:S01]  /*13b0*/  LDC R16, c[0x0][0x3bc] ;  /* 0x0000ef00ff107b82 */ /* 0x001e220000000800 */
[----:B------:R-:W1:Y:S01]  /*13c0*/  LDCU UR5, c[0x0][0x3a8] ;  /* 0x00007500ff0577ac */ /* 0x000e620008000800 */
[----:B------:R-:W2:Y:S06]  /*13d0*/  LDCU UR16, c[0x0][0x394] ;  /* 0x00007280ff1077ac */ /* 0x000eac0008000800 */
[----:B------:R-:W3:Y:S01]  /*13e0*/  LDC R14, c[0x0][0x3a0] ;  /* 0x0000e800ff0e7b82 */ /* 0x000ee20000000800 */
[----:B------:R-:W4:Y:S07]  /*13f0*/  LDCU.64 UR18, c[0x0][0x398] ;  /* 0x00007300ff1277ac */ /* 0x000f2e0008000a00 */
[----:B------:R-:W5:Y:S01]  /*1400*/  LDC R20, c[0x0][0x3a4] ;  /* 0x0000e900ff147b82 */ /* 0x000f620000000800 */
[----:B0-----:R-:W-:-:S02]  /*1410*/  IABS R17, R16 ;  /* 0x0000001000117213 */ /* 0x001fc40000000000 */
[----:B------:R-:W-:Y:S02]  /*1420*/  ISETP.NE.AND P3, PT, R16, RZ, PT ;  /* 0x000000ff1000720c */ /* 0x000fe40003f65270 */
[----:B------:R-:W0:Y:S01]  /*1430*/  I2F.RP R10, R17 ;  /* 0x00000011000a7306 */ /* 0x000e220000209400 */
[----:B-----5:R-:W-:-:S07]  /*1440*/  IABS R13, R20 ;  /* 0x00000014000d7213 */ /* 0x020fce0000000000 */
[----:B0-----:R-:W0:Y:S08]  /*1450*/  MUFU.RCP R10, R10 ;  /* 0x0000000a000a7308 */ /* 0x001e300000001000 */
[----:B------:R-:W5:Y:S01]  /*1460*/  I2F.RP R18, R13 ;  /* 0x0000000d00127306 */ /* 0x000f620000209400 */
[----:B0-----:R-:W-:Y:S02]  /*1470*/  IADD3 R8, PT, PT, R10, 0xffffffe, RZ ;  /* 0x0ffffffe0a087810 */ /* 0x001fe40007ffe0ff */
[----:B------:R-:W-:-:S05]  /*1480*/  IABS R10, R7 ;  /* 0x00000007000a7213 */ /* 0x000fca0000000000 */
[----:B------:R0:W1:Y:S08]  /*1490*/  F2I.FTZ.U32.TRUNC.NTZ R9, R8 ;  /* 0x0000000800097305 */ /* 0x000070000021f000 */
[----:B-----5:R-:W-:Y:S01]  /*14a0*/  MUFU.RCP R18, R18 ;  /* 0x0000001200127308 */ /* 0x020fe20000001000 */
[----:B0-----:R-:W-:Y:S02]  /*14b0*/  HFMA2 R8, -RZ, RZ, 0, 0 ;  /* 0x00000000ff087431 */ /* 0x001fe400000001ff */
[----:B-1----:R-:W-:-:S04]  /*14c0*/  IMAD.MOV R12, RZ, RZ, -R9 ;  /* 0x000000ffff0c7224 */ /* 0x002fc800078e0a09 */
[----:B------:R-:W-:Y:S01]  /*14d0*/  IMAD R15, R12, R17, RZ ;  /* 0x000000110c0f7224 */ /* 0x000fe200078e02ff */
[----:B---3--:R-:W-:-:S03]  /*14e0*/  IABS R12, R14 ;  /* 0x0000000e000c7213 */ /* 0x008fc60000000000 */
[----:B------:R-:W-:Y:S01]  /*14f0*/  IMAD.HI.U32 R15, R9, R15, R8 ;  /* 0x0000000f090f7227 */ /* 0x000fe200078e0008 */
[----:B------:R-:W0:Y:S05]  /*1500*/  I2F.RP R11, R12 ;  /* 0x0000000c000b7306 */ /* 0x000e2a0000209400 */
[----:B------:R-:W-:-:S04]  /*1510*/  IMAD.HI.U32 R8, R15, R10, RZ ;  /* 0x0000000a0f087227 */ /* 0x000fc800078e00ff */
[----:B------:R-:W-:-:S04]  /*1520*/  IMAD.MOV R9, RZ, RZ, -R8 ;  /* 0x000000ffff097224 */ /* 0x000fc800078e0a08 */
[----:B------:R-:W-:Y:S01]  /*1530*/  IMAD R10, R17, R9, R10 ;  /* 0x00000009110a7224 */ /* 0x000fe200078e020a */
[----:B------:R-:W-:Y:S01]  /*1540*/  LOP3.LUT R9, R7, R16, RZ, 0x3c, !PT ;  /* 0x0000001007097212 */ /* 0x000fe200078e3cff */
[----:B0-----:R-:W0:Y:S03]  /*1550*/  MUFU.RCP R11, R11 ;  /* 0x0000000b000b7308 */ /* 0x001e260000001000 */
[----:B------:R-:W-:Y:S02]  /*1560*/  ISETP.GT.U32.AND P2, PT, R17, R10, PT ;  /* 0x0000000a1100720c */ /* 0x000fe40003f44070 */
[----:B------:R-:W-:-:S11]  /*1570*/  ISETP.GE.AND P4, PT, R9, RZ, PT ;  /* 0x000000ff0900720c */ /* 0x000fd60003f86270 */
[-C--:B------:R-:W-:Y:S01]  /*1580*/  @!P2 IADD3 R10, PT, PT, R10, -R17.reuse, RZ ;  /* 0x800000110a0aa210 */ /* 0x080fe20007ffe0ff */
[----:B0-----:R-:W-:Y:S01]  /*1590*/  VIADD R19, R11, 0xffffffe ;  /* 0x0ffffffe0b137836 */ /* 0x001fe20000000000 */
[----:B------:R-:W-:Y:S02]  /*15a0*/  @!P2 IADD3 R8, PT, PT, R8, 0x1, RZ ;  /* 0x000000010808a810 */ /* 0x000fe40007ffe0ff */
[----:B------:R-:W-:Y:S01]  /*15b0*/  ISETP.GE.U32.AND P1, PT, R10, R17, PT ;  /* 0x000000110a00720c */ /* 0x000fe20003f26070 */
[----:B------:R-:W-:Y:S01]  /*15c0*/  VIADD R10, R18, 0xffffffe ;  /* 0x0ffffffe120a7836 */ /* 0x000fe20000000000 */
[----:B------:R-:W0:Y:S01]  /*15d0*/  F2I.FTZ.U32.TRUNC.NTZ R9, R19 ;  /* 0x0000001300097305 */ /* 0x000e22000021f000 */
[----:B------:R-:W-:-:S07]  /*15e0*/  LOP3.LUT R18, RZ, R16, RZ, 0x33, !PT ;  /* 0x00000010ff127212 */ /* 0x000fce00078e33ff */
[----:B------:R-:W1:Y:S03]  /*15f0*/  F2I.FTZ.U32.TRUNC.NTZ R11, R10 ;  /* 0x0000000a000b7305 */ /* 0x000e66000021f000 */
[----:B------:R-:W-:Y:S02]  /*1600*/  @P1 IADD3 R8, PT, PT, R8, 0x1, RZ ;  /* 0x0000000108081810 */ /* 0x000fe40007ffe0ff */
[----:B0-----:R-:W-:-:S03]  /*1610*/  IADD3 R19, PT, PT, RZ, -R9, RZ ;  /* 0x80000009ff137210 */ /* 0x001fc60007ffe0ff */
[----:B------:R-:W-:Y:S02]  /*1620*/  @!P4 IMAD.MOV R8, RZ, RZ, -R8 ;  /* 0x000000ffff08c224 */ /* 0x000fe400078e0a08 */
[----:B------:R-:W-:-:S03]  /*1630*/  IMAD R19, R19, R12, RZ ;  /* 0x0000000c13137224 */ /* 0x000fc600078e02ff */
[----:B------:R-:W-:Y:S01]  /*1640*/  SEL R22, R18, R8, !P3 ;  /* 0x0000000812167207 */ /* 0x000fe20005800000 */
[----:B------:R-:W-:Y:S01]  /*1650*/  IMAD.MOV.U32 R8, RZ, RZ, RZ ;  /* 0x000000ffff087224 */ /* 0x000fe200078e00ff */
[----:B-1----:R-:W-:-:S03]  /*1660*/  IADD3 R10, PT, PT, RZ, -R11, RZ ;  /* 0x8000000bff0a7210 */ /* 0x002fc60007ffe0ff */
[----:B------:R-:W-:Y:S02]  /*1670*/  IMAD.MOV R23, RZ, RZ, -R22 ;  /* 0x000000ffff177224 */ /* 0x000fe400078e0a16 */
[----:B------:R-:W-:Y:S01]  /*1680*/  IMAD R21, R10, R13, RZ ;  /* 0x0000000d0a157224 */ /* 0x000fe200078e02ff */
[----:B------:R-:W-:Y:S01]  /*1690*/  MOV R10, RZ ;  /* 0x000000ff000a7202 */ /* 0x000fe20000000f00 */
[----:B------:R-:W-:Y:S02]  /*16a0*/  IMAD R23, R16, R23, R7 ;  /* 0x0000001710177224 */ /* 0x000fe400078e0207 */
[----:B------:R-:W-:-:S03]  /*16b0*/  IMAD.HI.U32 R19, R9, R19, R8 ;  /* 0x0000001309137227 */ /* 0x000fc600078e0008 */
[----:B------:R-:W-:Y:S01]  /*16c0*/  IABS R24, R23 ;  /* 0x0000001700187213 */ /* 0x000fe20000000000 */
[----:B------:R-:W-:-:S04]  /*16d0*/  IMAD.HI.U32 R21, R11, R21, R10 ;  /* 0x000000150b157227 */ /* 0x000fc800078e000a */
[----:B------:R-:W-:-:S04]  /*16e0*/  IMAD.HI.U32 R10, R19, R24, RZ ;  /* 0x00000018130a7227 */ /* 0x000fc800078e00ff */
[----:B------:R-:W-:-:S04]  /*16f0*/  IMAD.HI.U32 R8, R21, R24, RZ ;  /* 0x0000001815087227 */ /* 0x000fc800078e00ff */
[----:B------:R-:W-:Y:S01]  /*1700*/  IMAD.MOV R9, RZ, RZ, -R10 ;  /* 0x000000ffff097224 */ /* 0x000fe200078e0a0a */
[----:B------:R-:W-:Y:S01]  /*1710*/  IADD3 R8, PT, PT, -R8, RZ, RZ ;  /* 0x000000ff08087210 */ /* 0x000fe20007ffe1ff */
[----:B--2---:R-:W-:Y:S02]  /*1720*/  IMAD R22, R5, UR16, R22 ;  /* 0x0000001005167c24 */ /* 0x004fe4000f8e0216 */
[C-C-:B------:R-:W-:Y:S02]  /*1730*/  IMAD R9, R12.reuse, R9, R24.reuse ;  /* 0x000000090c097224 */ /* 0x140fe400078e0218 */
[----:B------:R-:W-:Y:S01]  /*1740*/  IMAD R24, R13, R8, R24 ;  /* 0x000000080d187224 */ /* 0x000fe200078e0218 */
[----:B------:R-:W-:Y:S02]  /*1750*/  LOP3.LUT R8, R23, R14, RZ, 0x3c, !PT ;  /* 0x0000000e17087212 */ /* 0x000fe400078e3cff */
[----:B------:R-:W-:Y:S02]  /*1760*/  ISETP.GT.U32.AND P4, PT, R12, R9, PT ;  /* 0x000000090c00720c */ /* 0x000fe40003f84070 */
[----:B------:R-:W-:-:S02]  /*1770*/  ISETP.GT.U32.AND P1, PT, R13, R24, PT ;  /* 0x000000180d00720c */ /* 0x000fc40003f24070 */
[----:B------:R-:W-:-:S09]  /*1780*/  ISETP.GE.AND P2, PT, R8, RZ, PT ;  /* 0x000000ff0800720c */ /* 0x000fd20003f46270 */
[----:B------:R-:W-:Y:S02]  /*1790*/  @!P4 IMAD.IADD R9, R9, 0x1, -R12 ;  /* 0x000000010909c824 */ /* 0x000fe400078e0a0c */
[----:B------:R-:W-:Y:S01]  /*17a0*/  @!P1 IADD3 R24, PT, PT, R24, -R13, RZ ;  /* 0x8000000d18189210 */ /* 0x000fe20007ffe0ff */
[----:B------:R-:W-:Y:S01]  /*17b0*/  @!P4 VIADD R10, R10, 0x1 ;  /* 0x000000010a0ac836 */ /* 0x000fe20000000000 */
[----:B------:R-:W-:Y:S02]  /*17c0*/  ISETP.GE.AND P4, PT, R23, RZ, PT ;  /* 0x000000ff1700720c */ /* 0x000fe40003f86270 */
[----:B------:R-:W-:Y:S02]  /*17d0*/  ISETP.GE.U32.AND P1, PT, R9, R12, PT ;  /* 0x0000000c0900720c */ /* 0x000fe40003f26070 */
[----:B------:R-:W-:Y:S01]  /*17e0*/  ISETP.GT.U32.AND P5, PT, R13, R24, PT ;  /* 0x000000180d00720c */ /* 0x000fe20003fa4070 */
[----:B------:R-:W0:Y:S01]  /*17f0*/  LDC.64 R8, c[0x0][0x380] ;  /* 0x0000e000ff087b82 */ /* 0x000e220000000a00 */
[----:B------:R-:W-:-:S09]  /*1800*/  LOP3.LUT R23, RZ, R14, RZ, 0x33, !PT ;  /* 0x0000000eff177212 */ /* 0x000fd200078e33ff */
[----:B------:R-:W-:Y:S02]  /*1810*/  @P1 IADD3 R10, PT, PT, R10, 0x1, RZ ;  /* 0x000000010a0a1810 */ /* 0x000fe40007ffe0ff */
[----:B------:R-:W-:Y:S01]  /*1820*/  @!P5 IMAD.IADD R24, R24, 0x1, -R13 ;  /* 0x000000011818d824 */ /* 0x000fe200078e0a0d */
[----:B------:R-:W-:Y:S02]  /*1830*/  ISETP.NE.AND P1, PT, R14, RZ, PT ;  /* 0x000000ff0e00720c */ /* 0x000fe40003f25270 */
[----:B------:R-:W-:Y:S01]  /*1840*/  @!P2 IADD3 R10, PT, PT, -R10, RZ, RZ ;  /* 0x000000ff0a0aa210 */ /* 0x000fe20007ffe1ff */
[----:B------:R-:W-:Y:S01]  /*1850*/  @!P4 IMAD.MOV R24, RZ, RZ, -R24 ;  /* 0x000000ffff18c224 */ /* 0x000fe200078e0a18 */
[----:B------:R-:W-:Y:S02]  /*1860*/  ISETP.NE.AND P2, PT, R20, RZ, PT ;  /* 0x000000ff1400720c */ /* 0x000fe40003f45270 */
[----:B------:R-:W-:Y:S02]  /*1870*/  LOP3.LUT R20, RZ, R20, RZ, 0x33, !PT ;  /* 0x00000014ff147212 */ /* 0x000fe400078e33ff */
[----:B------:R-:W-:-:S02]  /*1880*/  SEL R25, R23, R10, !P1 ;  /* 0x0000000a17197207 */ /* 0x000fc40004800000 */
[----:B------:R-:W-:-:S03]  /*1890*/  SEL R11, R20, R24, !P2 ;  /* 0x00000018140b7207 */ /* 0x000fc60005000000 */
[----:B------:R-:W-:Y:S02]  /*18a0*/  IMAD R25, R2, UR5, R25 ;  /* 0x0000000502197c24 */ /* 0x000fe4000f8e0219 */
[----:B------:R-:W-:Y:S02]  /*18b0*/  IMAD R11, R4, UR5, R11 ;  /* 0x00000005040b7c24 */ /* 0x000fe4000f8e020b */
[----:B----4-:R-:W-:-:S04]  /*18c0*/  IMAD R22, R22, UR18, R25 ;  /* 0x0000001216167c24 */ /* 0x010fc8000f8e0219 */
[----:B------:R-:W-:-:S04]  /*18d0*/  IMAD R11, R22, UR19, R11 ;  /* 0x00000013160b7c24 */ /* 0x000fc8000f8e020b */
[----:B0-----:R-:W-:-:S06]  /*18e0*/  IMAD.WIDE R10, R11, 0x4, R8 ;  /* 0x000000040b0a7825 */ /* 0x001fcc00078e0208 */
[----:B------:R0:W2:Y:S01]  /*18f0*/  LDG.E R10, desc[UR10][R10.64] ;  /* 0x0000000a0a0a7981 */ /* 0x0000a2000c1e1900 */
[----:B------:R-:W-:-:S04]  /*1900*/  IADD3 R25, PT, PT, R7, 0x1, RZ ;  /* 0x0000000107197810 */ /* 0x000fc80007ffe0ff */
[----:B------:R-:W-:-:S05]  /*1910*/  IABS R22, R25 ;  /* 0x0000001900167213 */ /* 0x000fca0000000000 */
[----:B------:R-:W-:-:S04]  /*1920*/  IMAD.HI.U32 R15, R15, R22, RZ ;  /* 0x000000160f0f7227 */ /* 0x000fc800078e00ff */
[----:B------:R-:W-:-:S04]  /*1930*/  IMAD.MOV R24, RZ, RZ, -R15 ;  /* 0x000000ffff187224 */ /* 0x000fc800078e0a0f */
[----:B------:R-:W-:-:S05]  /*1940*/  IMAD R22, R17, R24, R22 ;  /* 0x0000001811167224 */ /* 0x000fca00078e0216 */
[----:B------:R-:W-:-:S13]  /*1950*/  ISETP.GT.U32.AND P5, PT, R17, R22, PT ;  /* 0x000000161100720c */ /* 0x000fda0003fa4070 */
[----:B------:R-:W-:Y:S01]  /*1960*/  @!P5 IADD3 R22, PT, PT, R22, -R17, RZ ;  /* 0x800000111616d210 */ /* 0x000fe20007ffe0ff */
[----:B------:R-:W-:-:S03]  /*1970*/  @!P5 VIADD R15, R15, 0x1 ;  /* 0x000000010f0fd836 */ /* 0x000fc60000000000 */
[----:B------:R-:W-:Y:S02]  /*1980*/  ISETP.GE.U32.AND P4, PT, R22, R17, PT ;  /* 0x000000111600720c */ /* 0x000fe40003f86070 */
[----:B------:R-:W-:-:S04]  /*1990*/  LOP3.LUT R17, R25, R16, RZ, 0x3c, !PT ;  /* 0x0000001019117212 */ /* 0x000fc800078e3cff */
[----:B------:R-:W-:-:S07]  /*19a0*/  ISETP.GE.AND P6, PT, R17, RZ, PT ;  /* 0x000000ff1100720c */ /* 0x000fce0003fc6270 */
[----:B------:R-:W-:-:S06]  /*19b0*/  @P4 IADD3 R15, PT, PT, R15, 0x1, RZ ;  /* 0x000000010f0f4810 */ /* 0x000fcc0007ffe0ff */
[----:B------:R-:W-:-:S05]  /*19c0*/  @!P6 IMAD.MOV R15, RZ, RZ, -R15 ;  /* 0x000000ffff0fe224 */ /* 0x000fca00078e0a0f */
[----:B------:R-:W-:-:S04]  /*19d0*/  SEL R18, R18, R15, !P3 ;  /* 0x0000000f12127207 */ /* 0x000fc80005800000 */
[----:B0-----:R-:W-:Y:S01]  /*19e0*/  IADD3 R11, PT, PT, -R18, RZ, RZ ;  /* 0x000000ff120b7210 */ /* 0x001fe20007ffe1ff */
[----:B------:R-:W-:-:S04]  /*19f0*/  IMAD R18, R5, UR16, R18 ;  /* 0x0000001005127c24 */ /* 0x000fc8000f8e0212 */
[----:B------:R-:W-:-:S05]  /*1a00*/  IMAD R25, R16, R11, R25 ;  /* 0x0000000b10197224 */ /* 0x000fca00078e0219 */
[----:B------:R-:W-:Y:S02]  /*1a10*/  IABS R16, R25 ;  /* 0x0000001900107213 */ /* 0x000fe40000000000 */
[----:B------:R-:W-:-:S03]  /*1a20*/  LOP3.LUT R14, R25, R14, RZ, 0x3c, !PT ;  /* 0x0000000e190e7212 */ /* 0x000fc600078e3cff */
[----:B------:R-:W-:-:S04]  /*1a30*/  IMAD.HI.U32 R21, R21, R16, RZ ;  /* 0x0000001015157227 */ /* 0x000fc800078e00ff */
[----:B------:R-:W-:Y:S01]  /*1a40*/  IMAD.HI.U32 R19, R19, R16, RZ ;  /* 0x0000001013137227 */ /* 0x000fe200078e00ff */
[----:B------:R-:W-:-:S03]  /*1a50*/  IADD3 R21, PT, PT, -R21, RZ, RZ ;  /* 0x000000ff15157210 */ /* 0x000fc60007ffe1ff */
[----:B------:R-:W-:-:S04]  /*1a60*/  IMAD.MOV R11, RZ, RZ, -R19 ;  /* 0x000000ffff0b7224 */ /* 0x000fc800078e0a13 */
        /* <DEDUP_REMOVED lines=13> */
[----:B------:R-:W0:Y:S01]  /*1b40*/  LDC.64 R12, c[0x0][0x388] ;  /* 0x0000e200ff0c7b82 */ /* 0x000e220000000a00 */
[----:B------:R-:W-:Y:S01]  /*1b50*/  @!P4 IADD3 R19, PT, PT, -R19, RZ, RZ ;  /* 0x000000ff1313c210 */ /* 0x000fe20007ffe1ff */
[----:B------:R-:W-:-:S03]  /*1b60*/  @!P3 IMAD.MOV R16, RZ, RZ, -R16 ;  /* 0x000000ffff10b224 */ /* 0x000fc600078e0a10 */
[----:B------:R-:W-:Y:S02]  /*1b70*/  SEL R15, R23, R19, !P1 ;  /* 0x00000013170f7207 */ /* 0x000fe40004800000 */
[----:B------:R-:W-:-:S03]  /*1b80*/  SEL R11, R20, R16, !P2 ;  /* 0x00000010140b7207 */ /* 0x000fc60005000000 */
[----:B------:R-:W-:Y:S02]  /*1b90*/  IMAD R15, R2, UR5, R15 ;  /* 0x00000005020f7c24 */ /* 0x000fe4000f8e020f */
[----:B------:R-:W-:Y:S01]  /*1ba0*/  IMAD R14, R4, UR5, R11 ;  /* 0x00000005040e7c24 */ /* 0x000fe2000f8e020b */
[----:B------:R-:W-:Y:S01]  /*1bb0*/  IADD3 R11, PT, PT, R6, R7, RZ ;  /* 0x00000007060b7210 */ /* 0x000fe20007ffe0ff */
[----:B------:R-:W-:-:S04]  /*1bc0*/  IMAD R15, R18, UR18, R15 ;  /* 0x00000012120f7c24 */ /* 0x000fc8000f8e020f */
[----:B------:R-:W-:-:S04]  /*1bd0*/  IMAD R15, R15, UR19, R14 ;  /* 0x000000130f0f7c24 */ /* 0x000fc8000f8e020e */
[----:B------:R-:W-:-:S04]  /*1be0*/  IMAD.WIDE R8, R15, 0x4, R8 ;  /* 0x000000040f087825 */ /* 0x000fc800078e0208 */
[----:B0-----:R-:W-:-:S05]  /*1bf0*/  IMAD.WIDE R12, R11, 0x4, R12 ;  /* 0x000000040b0c7825 */ /* 0x001fca00078e020c */
[----:B--2---:R1:W-:Y:S04]  /*1c00*/  STG.E desc[UR10][R12.64], R10 ;  /* 0x0000000a0c007986 */ /* 0x0043e8000c10190a */
[----:B------:R-:W2:Y:S01]  /*1c10*/  LDG.E R9, desc[UR10][R8.64] ;  /* 0x0000000a08097981 */ /* 0x000ea2000c1e1900 */
[----:B------:R-:W-:-:S03]  /*1c20*/  VIADD R7, R7, 0x2 ;  /* 0x0000000207077836 */ /* 0x000fc60000000000 */
[----:B--2---:R1:W-:Y:S04]  /*1c30*/  STG.E desc[UR10][R12.64+0x4], R9 ;  /* 0x000004090c007986 */ /* 0x0043e8000c10190a */
.L_x_18:
[----:B------:R-:W-:Y:S05]  /*1c40*/  BRA.U UP1, `(.L_x_17) ;  /* 0x0000000501687547 */ /* 0x000fea000b800000 */
[----:B------:R-:W2:Y:S01]  /*1c50*/  LDC R8, c[0x0][0x3bc] ;  /* 0x0000ef00ff087b82 */ /* 0x000ea20000000800 */
[----:B0-----:R-:W-:Y:S01]  /*1c60*/  IABS R16, R7 ;  /* 0x0000000700107213 */ /* 0x001fe20000000000 */
[----:B------:R-:W0:Y:S01]  /*1c70*/  LDCU UR16, c[0x0][0x394] ;  /* 0x00007280ff1077ac */ /* 0x000e220008000800 */
[----:B------:R-:W3:Y:S05]  /*1c80*/  LDCU UR5, c[0x0][0x3a8] ;  /* 0x00007500ff0577ac */ /* 0x000eea0008000800 */
[----:B-1----:R-:W1:Y:S01]  /*1c90*/  LDC R13, c[0x0][0x3a4] ;  /* 0x0000e900ff0d7b82 */ /* 0x002e620000000800 */
[----:B------:R-:W4:Y:S07]  /*1ca0*/  LDCU.64 UR18, c[0x0][0x398] ;  /* 0x00007300ff1277ac */ /* 0x000f2e0008000a00 */
[----:B------:R-:W5:Y:S01]  /*1cb0*/  LDC R12, c[0x0][0x3a0] ;  /* 0x0000e800ff0c7b82 */ /* 0x000f620000000800 */
[----:B--2---:R-:W-:-:S04]  /*1cc0*/  IABS R9, R8 ;  /* 0x0000000800097213 */ /* 0x004fc80000000000 */
[----:B------:R-:W2:Y:S01]  /*1cd0*/  I2F.RP R14, R9 ;  /* 0x00000009000e7306 */ /* 0x000ea20000209400 */
[----:B-----5:R-:W-:-:S07]  /*1ce0*/  ISETP.NE.AND P5, PT, R12, RZ, PT ;  /* 0x000000ff0c00720c */ /* 0x020fce0003fa5270 */
[----:B--2---:R-:W2:Y:S02]  /*1cf0*/  MUFU.RCP R14, R14 ;  /* 0x0000000e000e7308 */ /* 0x004ea40000001000 */
[----:B--2---:R-:W-:Y:S02]  /*1d00*/  IADD3 R11, PT, PT, R14, 0xffffffe, RZ ;  /* 0x0ffffffe0e0b7810 */ /* 0x004fe40007ffe0ff */
[----:B------:R-:W-:-:S04]  /*1d10*/  IABS R14, R12 ;  /* 0x0000000c000e7213 */ /* 0x000fc80000000000 */
[----:B------:R-:W2:Y:S08]  /*1d20*/  F2I.FTZ.U32.TRUNC.NTZ R11, R11 ;  /* 0x0000000b000b7305 */ /* 0x000eb0000021f000 */
[----:B------:R-:W5:Y:S01]  /*1d30*/  I2F.RP R17, R14 ;  /* 0x0000000e00117306 */ /* 0x000f620000209400 */
[----:B--2---:R-:W-:-:S04]  /*1d40*/  IMAD.MOV R10, RZ, RZ, -R11 ;  /* 0x000000ffff0a7224 */ /* 0x004fc800078e0a0b */
[----:B------:R-:W-:Y:S02]  /*1d50*/  IMAD R15, R10, R9, RZ ;  /* 0x000000090a0f7224 */ /* 0x000fe400078e02ff */
[----:B------:R-:W-:Y:S01]  /*1d60*/  HFMA2 R10, -RZ, RZ, 0, 0 ;  /* 0x00000000ff0a7431 */ /* 0x000fe200000001ff */
[----:B-----5:R-:W-:Y:S04]  /*1d70*/  MUFU.RCP R17, R17 ;  /* 0x0000001100117308 */ /* 0x020fe80000001000 */
[----:B------:R-:W-:Y:S01]  /*1d80*/  IMAD.HI.U32 R15, R11, R15, R10 ;  /* 0x0000000f0b0f7227 */ /* 0x000fe200078e000a */
[----:B-1----:R-:W-:-:S03]  /*1d90*/  IABS R11, R13 ;  /* 0x0000000d000b7213 */ /* 0x002fc60000000000 */
[----:B------:R-:W-:-:S04]  /*1da0*/  IMAD.MOV.U32 R10, RZ, RZ, R16 ;  /* 0x000000ffff0a7224 */ /* 0x000fc800078e0010 */
[----:B------:R-:W-:Y:S01]  /*1db0*/  IMAD.HI.U32 R16, R15, R10, RZ ;  /* 0x0000000a0f107227 */ /* 0x000fe200078e00ff */
[----:B------:R-:W-:-:S03]  /*1dc0*/  MOV R15, R11 ;  /* 0x0000000b000f7202 */ /* 0x000fc60000000f00 */
[----:B------:R-:W-:Y:S01]  /*1dd0*/  IMAD.MOV R11, RZ, RZ, -R16 ;  /* 0x000000ffff0b7224 */ /* 0x000fe200078e0a10 */
[----:B------:R-:W1:Y:S03]  /*1de0*/  I2F.RP R18, R15 ;  /* 0x0000000f00127306 */ /* 0x000e660000209400 */
[----:B------:R-:W-:-:S05]  /*1df0*/  IMAD R10, R9, R11, R10 ;  /* 0x0000000b090a7224 */ /* 0x000fca00078e020a */
[----:B------:R-:W-:Y:S01]  /*1e00*/  ISETP.GT.U32.AND P2, PT, R9, R10, PT ;  /* 0x0000000a0900720c */ /* 0x000fe20003f44070 */
[----:B-1----:R-:W1:-:S12]  /*1e10*/  MUFU.RCP R18, R18 ;  /* 0x0000001200127308 */ /* 0x002e580000001000 */
[-C--:B------:R-:W-:Y:S01]  /*1e20*/  @!P2 IADD3 R10, PT, PT, R10, -R9.reuse, RZ ;  /* 0x800000090a0aa210 */ /* 0x080fe20007ffe0ff */
[----:B------:R-:W-:Y:S01]  /*1e30*/  @!P2 VIADD R16, R16, 0x1 ;  /* 0x000000011010a836 */ /* 0x000fe20000000000 */
[----:B------:R-:W-:Y:S02]  /*1e40*/  ISETP.NE.AND P2, PT, R8, RZ, PT ;  /* 0x000000ff0800720c */ /* 0x000fe40003f45270 */
[----:B------:R-:W-:Y:S01]  /*1e50*/  ISETP.GE.U32.AND P1, PT, R10, R9, PT ;  /* 0x000000090a00720c */ /* 0x000fe20003f26070 */
[----:B------:R-:W-:Y:S01]  /*1e60*/  VIADD R9, R17, 0xffffffe ;  /* 0x0ffffffe11097836 */ /* 0x000fe20000000000 */
[----:B------:R-:W-:-:S04]  /*1e70*/  LOP3.LUT R10, R7, R8, RZ, 0x3c, !PT ;  /* 0x00000008070a7212 */ /* 0x000fc800078e3cff */
[----:B------:R-:W-:Y:S01]  /*1e80*/  ISETP.GE.AND P3, PT, R10, RZ, PT ;  /* 0x000000ff0a00720c */ /* 0x000fe20003f66270 */
[----:B------:R-:W2:Y:S01]  /*1e90*/  F2I.FTZ.U32.TRUNC.NTZ R9, R9 ;  /* 0x0000000900097305 */ /* 0x000ea2000021f000 */
[----:B-1----:R-:W-:-:S05]  /*1ea0*/  IADD3 R10, PT, PT, R18, 0xffffffe, RZ ;  /* 0x0ffffffe120a7810 */ /* 0x002fca0007ffe0ff */
[----:B------:R-:W-:Y:S02]  /*1eb0*/  @P1 IADD3 R16, PT, PT, R16, 0x1, RZ ;  /* 0x0000000110101810 */ /* 0x000fe40007ffe0ff */
[----:B------:R1:W5:Y:S04]  /*1ec0*/  F2I.FTZ.U32.TRUNC.NTZ R11, R10 ;  /* 0x0000000a000b7305 */ /* 0x000368000021f000 */
[----:B------:R-:W-:Y:S01]  /*1ed0*/  @!P3 IMAD.MOV R16, RZ, RZ, -R16 ;  /* 0x000000ffff10b224 */ /* 0x000fe200078e0a10 */
[----:B------:R-:W-:Y:S02]  /*1ee0*/  @!P2 LOP3.LUT R16, RZ, R8, RZ, 0x33, !PT ;  /* 0x00000008ff10a212 */ /* 0x000fe400078e33ff */
[----:B--2---:R-:W-:Y:S02]  /*1ef0*/  IADD3 R19, PT, PT, RZ, -R9, RZ ;  /* 0x80000009ff137210 */ /* 0x004fe40007ffe0ff */
[----:B------:R-:W-:Y:S01]  /*1f00*/  IADD3 R17, PT, PT, -R16, RZ, RZ ;  /* 0x000000ff10117210 */ /* 0x000fe20007ffe1ff */
[----:B-1----:R-:W-:-:S02]  /*1f10*/  HFMA2 R10, -RZ, RZ, 0, 0 ;  /* 0x00000000ff0a7431 */ /* 0x002fc400000001ff */
[----:B0-----:R-:W-:Y:S02]  /*1f20*/  IMAD R16, R5, UR16, R16 ;  /* 0x0000001005107c24 */ /* 0x001fe4000f8e0210 */
[----:B------:R-:W-:Y:S02]  /*1f30*/  IMAD R19, R19, R14, RZ ;  /* 0x0000000e13137224 */ /* 0x000fe400078e02ff */
[----:B-----5:R-:W-:Y:S02]  /*1f40*/  IMAD.MOV R18, RZ, RZ, -R11 ;  /* 0x000000ffff127224 */ /* 0x020fe400078e0a0b */
[----:B------:R-:W-:Y:S02]  /*1f50*/  IMAD R17, R8, R17, R7 ;  /* 0x0000001108117224 */ /* 0x000fe400078e0207 */
[----:B------:R-:W-:Y:S02]  /*1f60*/  IMAD.MOV.U32 R8, RZ, RZ, RZ ;  /* 0x000000ffff087224 */ /* 0x000fe400078e00ff */
[----:B------:R-:W-:Y:S01]  /*1f70*/  IMAD R21, R18, R15, RZ ;  /* 0x0000000f12157224 */ /* 0x000fe200078e02ff */
[----:B------:R-:W-:Y:S01]  /*1f80*/  IABS R18, R17 ;  /* 0x0000001100127213 */ /* 0x000fe20000000000 */
[----:B------:R-:W-:-:S04]  /*1f90*/  IMAD.HI.U32 R19, R9, R19, R8 ;  /* 0x0000001309137227 */ /* 0x000fc800078e0008 */
[----:B------:R-:W-:-:S04]  /*1fa0*/  IMAD.HI.U32 R9, R11, R21, R10 ;  /* 0x000000150b097227 */ /* 0x000fc800078e000a */
[----:B------:R-:W-:-:S04]  /*1fb0*/  IMAD.MOV.U32 R10, RZ, RZ, R18 ;  /* 0x000000ffff0a7224 */ /* 0x000fc800078e0012 */
[----:B------:R-:W-:-:S04]  /*1fc0*/  IMAD.HI.U32 R8, R19, R10, RZ ;  /* 0x0000000a13087227 */ /* 0x000fc800078e00ff */
[----:B------:R-:W-:Y:S01]  /*1fd0*/  IMAD.HI.U32 R9, R9, R10, RZ ;  /* 0x0000000a09097227 */ /* 0x000fe200078e00ff */
[----:B------:R-:W-:-:S03]  /*1fe0*/  IADD3 R11, PT, PT, -R8, RZ, RZ ;  /* 0x000000ff080b7210 */ /* 0x000fc60007ffe1ff */
[----:B------:R-:W-:Y:S02]  /*1ff0*/  IMAD.MOV R18, RZ, RZ, -R9 ;  /* 0x000000ffff127224 */ /* 0x000fe400078e0a09 */
[--C-:B------:R-:W-:Y:S02]  /*2000*/  IMAD R9, R14, R11, R10.reuse ;  /* 0x0000000b0e097224 */ /* 0x100fe400078e020a */
[----:B------:R-:W-:-:S03]  /*2010*/  IMAD R10, R15, R18, R10 ;  /* 0x000000120f0a7224 */ /* 0x000fc600078e020a */
[----:B------:R-:W-:Y:S02]  /*2020*/  ISETP.GT.U32.AND P3, PT, R14, R9, PT ;  /* 0x000000090e00720c */ /* 0x000fe40003f64070 */
[----:B------:R-:W-:-:S11]  /*2030*/  ISETP.GT.U32.AND P1, PT, R15, R10, PT ;  /* 0x0000000a0f00720c */ /* 0x000fd60003f24070 */
[-C--:B------:R-:W-:Y:S02]  /*2040*/  @!P3 IADD3 R9, PT, PT, R9, -R14.reuse, RZ ;  /* 0x8000000e0909b210 */ /* 0x080fe40007ffe0ff */
[----:B------:R-:W-:Y:S01]  /*2050*/  @!P1 IMAD.IADD R10, R10, 0x1, -R15 ;  /* 0x000000010a0a9824 */ /* 0x000fe200078e0a0f */
[----:B------:R-:W-:Y:S02]  /*2060*/  @!P3 IADD3 R8, PT, PT, R8, 0x1, RZ ;  /* 0x000000010808b810 */ /* 0x000fe40007ffe0ff */
[----:B------:R-:W-:Y:S02]  /*2070*/  ISETP.GE.U32.AND P2, PT, R9, R14, PT ;  /* 0x0000000e0900720c */ /* 0x000fe40003f46070 */
[----:B------:R-:W-:Y:S02]  /*2080*/  LOP3.LUT R9, R17, R12, RZ, 0x3c, !PT ;  /* 0x0000000c11097212 */ /* 0x000fe400078e3cff */
[----:B------:R-:W-:Y:S02]  /*2090*/  ISETP.GT.U32.AND P4, PT, R15, R10, PT ;  /* 0x0000000a0f00720c */ /* 0x000fe40003f84070 */
[----:B------:R-:W-:-:S02]  /*20a0*/  ISETP.GE.AND P1, PT, R9, RZ, PT ;  /* 0x000000ff0900720c */ /* 0x000fc40003f26270 */
[----:B------:R-:W-:-:S05]  /*20b0*/  ISETP.GE.AND P3, PT, R17, RZ, PT ;  /* 0x000000ff1100720c */ /* 0x000fca0003f66270 */
[----:B------:R-:W-:Y:S01]  /*20c0*/  @P2 VIADD R8, R8, 0x1 ;  /* 0x0000000108082836 */ /* 0x000fe20000000000 */
[----:B------:R-:W-:-:S03]  /*20d0*/  ISETP.NE.AND P2, PT, R13, RZ, PT ;  /* 0x000000ff0d00720c */ /* 0x000fc60003f45270 */
[----:B------:R-:W-:Y:S01]  /*20e0*/  IMAD.MOV.U32 R11, RZ, RZ, R8 ;  /* 0x000000ffff0b7224 */ /* 0x000fe200078e0008 */
[----:B------:R-:W-:Y:S01]  /*20f0*/  @!P4 IADD3 R10, PT, PT, R10, -R15, RZ ;  /* 0x8000000f0a0ac210 */ /* 0x000fe20007ffe0ff */
[----:B------:R-:W0:Y:S03]  /*2100*/  LDC.64 R8, c[0x0][0x380] ;  /* 0x0000e000ff087b82 */ /* 0x000e260000000a00 */
[----:B------:R-:W-:Y:S01]  /*2110*/  @!P1 IADD3 R11, PT, PT, -R11, RZ, RZ ;  /* 0x000000ff0b0b9210 */ /* 0x000fe20007ffe1ff */
[----:B------:R-:W-:Y:S01]  /*2120*/  @!P3 IMAD.MOV R10, RZ, RZ, -R10 ;  /* 0x000000ffff0ab224 */ /* 0x000fe200078e0a0a */
[----:B------:R-:W-:-:S03]  /*2130*/  @!P5 LOP3.LUT R11, RZ, R12, RZ, 0x33, !PT ;  /* 0x0000000cff0bd212 */ /* 0x000fc600078e33ff */
[----:B------:R-:W-:Y:S02]  /*2140*/  @!P2 LOP3.LUT R10, RZ, R13, RZ, 0x33, !PT ;  /* 0x0000000dff0aa212 */ /* 0x000fe400078e33ff */
[----:B---3--:R-:W-:-:S03]  /*2150*/  IMAD R5, R2, UR5, R11 ;  /* 0x0000000502057c24 */ /* 0x008fc6000f8e020b */
[----:B------:R-:W-:Y:S02]  /*2160*/  IMAD R10, R4, UR5, R10 ;  /* 0x00000005040a7c24 */ /* 0x000fe4000f8e020a */
[----:B----4-:R-:W-:-:S04]  /*2170*/  IMAD R5, R16, UR18, R5 ;  /* 0x0000001210057c24 */ /* 0x010fc8000f8e0205 */
[----:B------:R-:W-:Y:S02]  /*2180*/  IMAD R5, R5, UR19, R10 ;  /* 0x0000001305057c24 */ /* 0x000fe4000f8e020a */
[----:B------:R-:W1:Y:S02]  /*2190*/  LDC.64 R10, c[0x0][0x388] ;  /* 0x0000e200ff0a7b82 */ /* 0x000e640000000a00 */
[----:B0-----:R-:W-:-:S06]  /*21a0*/  IMAD.WIDE R8, R5, 0x4, R8 ;  /* 0x0000000405087825 */ /* 0x001fcc00078e0208 */
[----:B------:R-:W2:Y:S01]  /*21b0*/  LDG.E R9, desc[UR10][R8.64] ;  /* 0x0000000a08097981 */ /* 0x000ea2000c1e1900 */
[----:B------:R-:W-:-:S05]  /*21c0*/  IADD3 R7, PT, PT, R6, R7, RZ ;  /* 0x0000000706077210 */ /* 0x000fca0007ffe0ff */
[----:B-1----:R-:W-:-:S05]  /*21d0*/  IMAD.WIDE R6, R7, 0x4, R10 ;  /* 0x0000000407067825 */ /* 0x002fca00078e020a */
[----:B--2---:R2:W-:Y:S02]  /*21e0*/  STG.E desc[UR10][R6.64], R9 ;  /* 0x0000000906007986 */ /* 0x0045e4000c10190a */
.L_x_17:
[----:B------:R-:W-:Y:S05]  /*21f0*/  @P0 BRA `(.L_x_19) ;  /* 0xffffffe0004c0947 */ /* 0x000fea000383ffff */
[----:B------:R-:W3:Y:S01]  /*2200*/  LDC R3, c[0x0][0x370] ;  /* 0x0000dc00ff037b82 */ /* 0x000ee20000000800 */
[----:B------:R-:W4:Y:S01]  /*2210*/  LDCU UR5, c[0x0][0x3b4] ;  /* 0x00007680ff0577ac */ /* 0x000f220008000800 */
[----:B---3--:R-:W-:-:S05]  /*2220*/  IMAD R0, R3, UR9, R0 ;  /* 0x0000000903007c24 */ /* 0x008fca000f8e0200 */
[----:B----4-:R-:W-:-:S13]  /*2230*/  ISETP.GE.AND P0, PT, R0, UR5, PT ;  /* 0x0000000500007c0c */ /* 0x010fda000bf06270 */
[----:B------:R-:W-:Y:S05]  /*2240*/  @!P0 BRA `(.L_x_20) ;  /* 0xffffffdc00c88947 */ /* 0x000fea000383ffff */
[----:B------:R-:W-:Y:S05]  /*2250*/  EXIT ;  /* 0x000000000000794d */ /* 0x000fea0003800000 */
.L_x_21:
        /* <DEDUP_REMOVED lines=10> */
.L_x_42:


//--------------------- .text.im2col_gpuV5        --------------------------
	.section	.text.im2col_gpuV5,"ax",@progbits
	.align	128
        .global         im2col_gpuV5
        .type           im2col_gpuV5,@function
        .size           im2col_gpuV5,(.L_x_43 - im2col_gpuV5)
        .other          im2col_gpuV5,@"STO_CUDA_ENTRY STV_DEFAULT"
im2col_gpuV5:
.text.im2col_gpuV5:
[----:B------:R-:W-:Y:S01]  /*0000*/  LDC R1, c[0x0][0x37c] ;  /* 0x0000df00ff017b82 */ /* 0x000fe20000000800 */
[----:B------:R-:W0:Y:S01]  /*0010*/  S2R R0, SR_TID.X ;  /* 0x0000000000007919 */ /* 0x000e220000002100 */
[----:B------:R-:W1:Y:S06]  /*0020*/  LDCU UR8, c[0x0][0x360] ;  /* 0x00006c00ff0877ac */ /* 0x000e6c0008000800 */
[----:B------:R-:W0:Y:S01]  /*0030*/  S2UR UR4, SR_CTAID.X ;  /* 0x00000000000479c3 */ /* 0x000e220000002500 */
[----:B------:R-:W2:Y:S07]  /*0040*/  LDCU UR5, c[0x0][0x3b4] ;  /* 0x00007680ff0577ac */ /* 0x000eae0008000800 */
[----:B------:R-:W0:Y:S02]  /*0050*/  LDC R3, c[0x0][0x360] ;  /* 0x0000d800ff037b82 */ /* 0x000e240000000800 */
[----:B0-----:R-:W-:-:S05]  /*0060*/  IMAD R0, R3, UR4, R0 ;  /* 0x0000000403007c24 */ /* 0x001fca000f8e0200 */
[----:B--2---:R-:W-:-:S13]  /*0070*/  ISETP.GE.AND P0, PT, R0, UR5, PT ;  /* 0x0000000500007c0c */ /* 0x004fda000bf06270 */
[----:B-1----:R-:W-:Y:S05]  /*0080*/  @P0 EXIT ;  /* 0x000000000000094d */ /* 0x002fea0003800000 */
[----:B------:R-:W0:Y:S02]  /*0090*/  LDCU UR4, c[0x0][0x3b8] ;  /* 0x00007700ff0477ac */ /* 0x000e240008000800 */
[----:B0-----:R-:W-:-:S06]  /*00a0*/  UISETP.GE.AND UP0, UPT, UR4, 0x1, UPT ;  /* 0x000000010400788c */ /* 0x001fcc000bf06270 */
[----:B------:R-:W-:-:S13]  /*00b0*/  PLOP3.LUT P0, PT, PT, PT, UP0, 0x80, 0x8 ;  /* 0x000000000008781c */ /* 0x000fda0003f0f008 */
[----:B------:R-:W-:Y:S05]  /*00c0*/  @!P0 EXIT ;  /* 0x000000000000894d */ /* 0x000fea0003800000 */
[----:B------:R-:W0:Y:S01]  /*00d0*/  LDCU UR5, c[0x0][0x370] ;  /* 0x00006e00ff0577ac */ /* 0x000e220008000800 */
[----:B------:R-:W1:Y:S01]  /*00e0*/  LDCU UR6, c[0x0][0x3b0] ;  /* 0x00007600ff0677ac */ /* 0x000e620008000800 */
[----:B------:R-:W1:Y:S01]  /*00f0*/  LDCU UR7, c[0x0][0x3ac] ;  /* 0x00007580ff0777ac */ /* 0x000e620008000800 */
[----:B------:R-:W2:Y:S01]  /*0100*/  LDCU.64 UR10, c[0x0][0x358] ;  /* 0x00006b00ff0a77ac */ /* 0x000ea20008000a00 */
[----:B------:R-:W3:Y:S01]  /*0110*/  LDCU UR9, c[0x0][0x3a8] ;  /* 0x00007500ff0977ac */ /* 0x000ee20008000800 */
[----:B------:R-:W4:Y:S01]  /*0120*/  LDCU UR12, c[0x0][0x394] ;  /* 0x00007280ff0c77ac */ /* 0x000f220008000800 */
[----:B------:R-:W2:Y:S01]  /*0130*/  LDCU.64 UR14, c[0x0][0x398] ;  /* 0x00007300ff0e77ac */ /* 0x000ea20008000a00 */
[----:B------:R-:W-:Y:S02]  /*0140*/  ULOP3.LUT UR4, UR4, 0x7ffffffc, URZ, 0xc0, !UPT ;  /* 0x7ffffffc04047892 */ /* 0x000fe4000f8ec0ff */
[----:B0-----:R-:W-:Y:S02]  /*0150*/  UIMAD UR5, UR8, UR5, URZ ;  /* 0x00000005080572a4 */ /* 0x001fe4000f8e02ff */
[----:B-1----:R-:W-:-:S12]  /*0160*/  UIMAD UR6, UR6, UR7, URZ ;  /* 0x00000007060672a4 */ /* 0x002fd8000f8e02ff */
.L_x_26:
[----:B0-----:R-:W0:Y:S01]  /*0170*/  LDC R3, c[0x0][0x3ac] ;  /* 0x0000eb00ff037b82 */ /* 0x001e220000000800 */
[----:B------:R-:W-:Y:S01]  /*0180*/  IABS R10, R0 ;  /* 0x00000000000a7213 */ /* 0x000fe20000000000 */
[----:B------:R-:W-:-:S06]  /*0190*/  UIADD3 UR7, UPT, UPT, -UR6, URZ, URZ ;  /* 0x000000ff06077290 */ /* 0x000fcc000fffe1ff */
[----:B-1----:R-:W1:Y:S01]  /*01a0*/  LDC R4, c[0x0][0x3b0] ;  /* 0x0000ec00ff047b82 */ /* 0x002e620000000800 */
[----:B0-----:R-:W-:-:S04]  /*01b0*/  IABS R9, R3 ;  /* 0x0000000300097213 */ /* 0x001fc80000000000 */
[----:B------:R-:W0:Y:S08]  /*01c0*/  I2F.RP R2, R9 ;  /* 0x0000000900027306 */ /* 0x000e300000209400 */
[----:B0-----:R-:W0:Y:S02]  /*01d0*/  MUFU.RCP R2, R2 ;  /* 0x0000000200027308 */ /* 0x001e240000001000 */
[----:B0-----:R-:W-:Y:S01]  /*01e0*/  VIADD R6, R2, 0xffffffe ;  /* 0x0ffffffe02067836 */ /* 0x001fe20000000000 */
[----:B-1----:R-:W-:-:S05]  /*01f0*/  IABS R2, R4 ;  /* 0x0000000400027213 */ /* 0x002fca0000000000 */
[----:B------:R0:W1:Y:S02]  /*0200*/  F2I.FTZ.U32.TRUNC.NTZ R7, R6 ;  /* 0x0000000600077305 */ /* 0x000064000021f000 */
[----:B0-----:R-:W-:Y:S02]  /*0210*/  HFMA2 R6, -RZ, RZ, 0, 0 ;  /* 0x00000000ff067431 */ /* 0x001fe400000001ff */
[----:B-1----:R-:W-:-:S04]  /*0220*/  IMAD.MOV R8, RZ, RZ, -R7 ;  /* 0x000000ffff087224 */ /* 0x002fc800078e0a07 */
[----:B------:R-:W-:Y:S02]  /*0230*/  IMAD R5, R8, R9, RZ ;  /* 0x0000000908057224 */ /* 0x000fe400078e02ff */
[----:B------:R-:W0:Y:S02]  /*0240*/  I2F.RP R8, R2 ;  /* 0x0000000200087306 */ /* 0x000e240000209400 */
[----:B------:R-:W-:-:S06]  /*0250*/  IMAD.HI.U32 R7, R7, R5, R6 ;  /* 0x0000000507077227 */ /* 0x000fcc00078e0006 */
[----:B------:R-:W-:-:S04]  /*0260*/  IMAD.HI.U32 R5, R7, R10, RZ ;  /* 0x0000000a07057227 */ /* 0x000fc800078e00ff */
[----:B------:R-:W-:Y:S01]  /*0270*/  IMAD.MOV R6, RZ, RZ, -R5 ;  /* 0x000000ffff067224 */ /* 0x000fe200078e0a05 */
[----:B0-----:R-:W0:Y:S03]  /*0280*/  MUFU.RCP R8, R8 ;  /* 0x0000000800087308 */ /* 0x001e260000001000 */
[----:B------:R-:W-:Y:S02]  /*0290*/  IMAD R6, R9, R6, R10 ;  /* 0x0000000609067224 */ /* 0x000fe400078e020a */
[----:B------:R-:W-:-:S03]  /*02a0*/  HFMA2 R10, -RZ, RZ, 0, 0 ;  /* 0x00000000ff0a7431 */ /* 0x000fc600000001ff */
[----:B------:R-:W-:Y:S02]  /*02b0*/  ISETP.GT.U32.AND P1, PT, R9, R6, PT ;  /* 0x000000060900720c */ /* 0x000fe40003f24070 */
[----:B0-----:R-:W-:-:S11]  /*02c0*/  IADD3 R7, PT, PT, R8, 0xffffffe, RZ ;  /* 0x0ffffffe08077810 */ /* 0x001fd60007ffe0ff */
[----:B------:R-:W-:Y:S02]  /*02d0*/  @!P1 IMAD.IADD R6, R6, 0x1, -R9 ;  /* 0x0000000106069824 */ /* 0x000fe400078e0a09 */
[----:B------:R-:W-:Y:S01]  /*02e0*/  @!P1 VIADD R5, R5, 0x1 ;  /* 0x0000000105059836 */ /* 0x000fe20000000000 */
[----:B------:R-:W-:Y:S01]  /*02f0*/  ISETP.NE.AND P1, PT, R3, RZ, PT ;  /* 0x000000ff0300720c */ /* 0x000fe20003f25270 */
[----:B------:R-:W0:Y:S01]  /*0300*/  F2I.FTZ.U32.TRUNC.NTZ R7, R7 ;  /* 0x0000000700077305 */ /* 0x000e22000021f000 */
[----:B------:R-:W-:Y:S02]  /*0310*/  ISETP.GE.U32.AND P0, PT, R6, R9, PT ;  /* 0x000000090600720c */ /* 0x000fe40003f06070 */
[----:B------:R-:W-:-:S04]  /*0320*/  LOP3.LUT R6, R0, R3, RZ, 0x3c, !PT ;  /* 0x0000000300067212 */ /* 0x000fc800078e3cff */
[----:B------:R-:W-:Y:S01]  /*0330*/  ISETP.GE.AND P2, PT, R6, RZ, PT ;  /* 0x000000ff0600720c */ /* 0x000fe20003f46270 */
[----:B------:R-:W-:-:S06]  /*0340*/  IMAD.MOV.U32 R6, RZ, RZ, RZ ;  /* 0x000000ffff067224 */ /* 0x000fcc00078e00ff */
[----:B------:R-:W-:Y:S01]  /*0350*/  @P0 VIADD R5, R5, 0x1 ;  /* 0x0000000105050836 */ /* 0x000fe20000000000 */
[----:B0-----:R-:W-:-:S05]  /*0360*/  IADD3 R9, PT, PT, RZ, -R7, RZ ;  /* 0x80000007ff097210 */ /* 0x001fca0007ffe0ff */
[----:B------:R-:W-:Y:S01]  /*0370*/  @!P2 IMAD.MOV R5, RZ, RZ, -R5 ;  /* 0x000000ffff05a224 */ /* 0x000fe200078e0a05 */
[----:B------:R-:W-:Y:S01]  /*0380*/  @!P1 LOP3.LUT R5, RZ, R3, RZ, 0x33, !PT ;  /* 0x00000003ff059212 */ /* 0x000fe200078e33ff */
[----:B------:R-:W-:-:S03]  /*0390*/  IMAD R3, R9, R2, RZ ;  /* 0x0000000209037224 */ /* 0x000fc600078e02ff */
[----:B------:R-:W-:Y:S01]  /*03a0*/  IABS R8, R5 ;  /* 0x0000000500087213 */ /* 0x000fe20000000000 */
[----:B------:R-:W-:Y:S01]  /*03b0*/  IMAD.HI.U32 R6, R7, R3, R6 ;  /* 0x0000000307067227 */ /* 0x000fe200078e0006 */
[----:B------:R-:W-:Y:S02]  /*03c0*/  LOP3.LUT R5, R5, R4, RZ, 0x3c, !PT ;  /* 0x0000000405057212 */ /* 0x000fe400078e3cff */
[----:B------:R-:W-:Y:S02]  /*03d0*/  MOV R7, R8 ;  /* 0x0000000800077202 */ /* 0x000fe40000000f00 */
[----:B------:R-:W-:-:S03]  /*03e0*/  ISETP.GE.AND P2, PT, R5, RZ, PT ;  /* 0x000000ff0500720c */ /* 0x000fc60003f46270 */
[----:B------:R-:W-:-:S04]  /*03f0*/  IMAD.HI.U32 R3, R6, R7, RZ ;  /* 0x0000000706037227 */ /* 0x000fc800078e00ff */
[----:B------:R-:W-:-:S04]  /*0400*/  IMAD.MOV R8, RZ, RZ, -R3 ;  /* 0x000000ffff087224 */ /* 0x000fc800078e0a03 */
[----:B------:R-:W-:Y:S01]  /*0410*/  IMAD R7, R2, R8, R7 ;  /* 0x0000000802077224 */ /* 0x000fe200078e0207 */
[----:B------:R-:W-:-:S04]  /*0420*/  LOP3.LUT R8, RZ, R4, RZ, 0x33, !PT ;  /* 0x00000004ff087212 */ /* 0x000fc800078e33ff */
[----:B------:R-:W-:-:S13]  /*0430*/  ISETP.GT.U32.AND P1, PT, R2, R7, PT ;  /* 0x000000070200720c */ /* 0x000fda0003f24070 */
[----:B------:R-:W-:Y:S01]  /*0440*/  @!P1 IMAD.IADD R7, R7, 0x1, -R2 ;  /* 0x0000000107079824 */ /* 0x000fe200078e0a02 */
[----:B------:R-:W-:-:S04]  /*0450*/  @!P1 IADD3 R3, PT, PT, R3, 0x1, RZ ;  /* 0x0000000103039810 */ /* 0x000fc80007ffe0ff */
[----:B------:R-:W-:-:S13]  /*0460*/  ISETP.GE.U32.AND P0, PT, R7, R2, PT ;  /* 0x000000020700720c */ /* 0x000fda0003f06070 */
[----:B------:R-:W-:Y:S01]  /*0470*/  @P0 VIADD R3, R3, 0x1 ;  /* 0x0000000103030836 */ /* 0x000fe20000000000 */
[----:B------:R-:W-:-:S03]  /*0480*/  ISETP.NE.AND P0, PT, R4, RZ, PT ;  /* 0x000000ff0400720c */ /* 0x000fc60003f05270 */
[----:B------:R-:W-:-:S05]  /*0490*/  @!P2 IMAD.MOV R3, RZ, RZ, -R3 ;  /* 0x000000ffff03a224 */ /* 0x000fca00078e0a03 */
[----:B------:R-:W-:-:S05]  /*04a0*/  SEL R3, R8, R3, !P0 ;  /* 0x0000000308037207 */ /* 0x000fca0004000000 */
[----:B------:R-:W-:Y:S01]  /*04b0*/  IMAD R9, R3, UR7, R0 ;  /* 0x0000000703097c24 */ /* 0x000fe2000f8e0200 */
[----:B------:R-:W0:Y:S04]  /*04c0*/  LDCU UR7, c[0x0][0x3b8] ;  /* 0x00007700ff0777ac */ /* 0x000e280008000800 */
[----:B------:R-:W-:-:S05]  /*04d0*/  IABS R5, R9 ;  /* 0x0000000900057213 */ /* 0x000fca0000000000 */
[----:B------:R-:W-:-:S05]  /*04e0*/  IMAD.HI.U32 R6, R6, R5, RZ ;  /* 0x0000000506067227 */ /* 0x000fca00078e00ff */
[----:B------:R-:W-:Y:S01]  /*04f0*/  IADD3 R7, PT, PT, -R6, RZ, RZ ;  /* 0x000000ff06077210 */ /* 0x000fe20007ffe1ff */
[----:B0-----:R-:W-:-:S04]  /*0500*/  UISETP.GE.U32.AND UP0, UPT, UR7, 0x4, UPT ;  /* 0x000000040700788c */ /* 0x001fc8000bf06070 */
[----:B------:R-:W-:-:S05]  /*0510*/  IMAD R5, R2, R7, R5 ;  /* 0x0000000702057224 */ /* 0x000fca00078e0205 */
[----:B------:R-:W-:-:S13]  /*0520*/  ISETP.GT.U32.AND P2, PT, R2, R5, PT ;  /* 0x000000050200720c */ /* 0x000fda0003f44070 */
[----:B------:R-:W-:Y:S02]  /*0530*/  @!P2 IMAD.IADD R5, R5, 0x1, -R2 ;  /* 0x000000010505a824 */ /* 0x000fe400078e0a02 */
[----:B------:R-:W-:-:S03]  /*0540*/  @!P2 VIADD R6, R6, 0x1 ;  /* 0x000000010606a836 */ /* 0x000fc60000000000 */
[----:B------:R-:W-:Y:S02]  /*0550*/  ISETP.GE.U32.AND P1, PT, R5, R2, PT ;  /* 0x000000020500720c */ /* 0x000fe40003f26070 */
[----:B------:R-:W-:-:S04]  /*0560*/  LOP3.LUT R2, R9, R4, RZ, 0x3c, !PT ;  /* 0x0000000409027212 */ /* 0x000fc800078e3cff */
[----:B------:R-:W-:-:S07]  /*0570*/  ISETP.GE.AND P3, PT, R2, RZ, PT ;  /* 0x000000ff0200720c */ /* 0x000fce0003f66270 */
[----:B------:R-:W-:-:S06]  /*0580*/  @P1 IADD3 R6, PT, PT, R6, 0x1, RZ ;  /* 0x0000000106061810 */ /* 0x000fcc0007ffe0ff */
[----:B------:R-:W-:-:S05]  /*0590*/  @!P3 IMAD.MOV R6, RZ, RZ, -R6 ;  /* 0x000000ffff06b224 */ /* 0x000fca00078e0a06 */
[----:B------:R-:W-:-:S05]  /*05a0*/  SEL R2, R8, R6, !P0 ;  /* 0x0000000608027207 */ /* 0x000fca0004000000 */
[----:B------:R-:W-:-:S04]  /*05b0*/  IMAD.MOV R5, RZ, RZ, -R2 ;  /* 0x000000ffff057224 */ /* 0x000fc800078e0a02 */
[----:B------:R-:W-:Y:S02]  /*05c0*/  IMAD R4, R4, R5, R9 ;  /* 0x0000000504047224 */ /* 0x000fe400078e0209 */
[----:B------:R-:W-:Y:S01]  /*05d0*/  IMAD R5, R0, UR7, RZ ;  /* 0x0000000700057c24 */ /* 0x000fe2000f8e02ff */
[----:B------:R-:W-:Y:S06]  /*05e0*/  BRA.U !UP0, `(.L_x_22) ;  /* 0x0000000d08d47547 */ /* 0x000fec000b800000 */
        /* <DEDUP_REMOVED lines=12> */
.L_x_23:
[----:B0-----:R-:W0:Y:S01]  /*06b0*/  LDC R23, c[0x0][0x3a0] ;  /* 0x0000e800ff177b82 */ /* 0x001e220000000800 */
[----:B------:R-:W-:-:S04]  /*06c0*/  IADD3 R17, PT, PT, R9, -0x1, RZ ;  /* 0xffffffff09117810 */ /* 0x000fc80007ffe0ff */
[----:B------:R-:W-:-:S03]  /*06d0*/  IABS R13, R17 ;  /* 0x00000011000d7213 */ /* 0x000fc60000000000 */
[----:B------:R-:W1:Y:S02]  /*06e0*/  LDC R10, c[0x0][0x3bc] ;  /* 0x0000ef00ff0a7b82 */ /* 0x000e640000000800 */
[----:B------:R-:W-:-:S04]  /*06f0*/  IMAD.HI.U32 R7, R7, R13, RZ ;  /* 0x0000000d07077227 */ /* 0x000fc800078e00ff */
[----:B------:R-:W-:Y:S02]  /*0700*/  IMAD.MOV R14, RZ, RZ, -R7 ;  /* 0x000000ffff0e7224 */ /* 0x000fe400078e0a07 */
[----:B------:R-:W5:Y:S01]  /*0710*/  LDC R18, c[0x0][0x3a4] ;  /* 0x0000e900ff127b82 */ /* 0x000f620000000800 */
[----:B0-----:R-:W-:-:S04]  /*0720*/  IABS R11, R23 ;  /* 0x00000017000b7213 */ /* 0x001fc80000000000 */
[----:B------:R-:W0:Y:S01]  /*0730*/  I2F.RP R12, R11 ;  /* 0x0000000b000c7306 */ /* 0x000e220000209400 */
[----:B-1----:R-:W-:Y:S02]  /*0740*/  IABS R26, R10 ;  /* 0x0000000a001a7213 */ /* 0x002fe40000000000 */
[----:B------:R-:W-:-:S05]  /*0750*/  ISETP.NE.AND P2, PT, R10, RZ, PT ;  /* 0x000000ff0a00720c */ /* 0x000fca0003f45270 */
[----:B------:R-:W-:Y:S01]  /*0760*/  I2F.RP R19, R26 ;  /* 0x0000001a00137306 */ /* 0x000fe20000209400 */
[----:B------:R-:W-:Y:S01]  /*0770*/  IMAD R13, R26, R14, R13 ;  /* 0x0000000e1a0d7224 */ /* 0x000fe200078e020d */
[----:B------:R-:W-:Y:S02]  /*0780*/  LOP3.LUT R25, RZ, R10, RZ, 0x33, !PT ;  /* 0x0000000aff197212 */ /* 0x000fe400078e33ff */
[----:B-----5:R-:W-:Y:S02]  /*0790*/  IABS R21, R18 ;  /* 0x0000001200157213 */ /* 0x020fe40000000000 */
[----:B------:R-:W-:Y:S02]  /*07a0*/  ISETP.GT.U32.AND P1, PT, R6, R13, PT ;  /* 0x0000000d0600720c */ /* 0x000fe40003f24070 */
[----:B------:R-:W1:Y:S01]  /*07b0*/  I2F.RP R16, R21 ;  /* 0x0000001500107306 */ /* 0x000e620000209400 */
[----:B------:R-:W-:-:S07]  /*07c0*/  IADD3 R24, PT, PT, -R10, RZ, RZ ;  /* 0x000000ff0a187210 */ /* 0x000fce0007ffe1ff */
[----:B0-----:R-:W0:Y:S03]  /*07d0*/  MUFU.RCP R12, R12 ;  /* 0x0000000c000c7308 */ /* 0x001e260000001000 */
[----:B------:R-:W-:Y:S02]  /*07e0*/  @!P1 IMAD.IADD R13, R13, 0x1, -R26 ;  /* 0x000000010d0d9824 */ /* 0x000fe400078e0a1a */
[----:B------:R-:W-:-:S03]  /*07f0*/  @!P1 VIADD R7, R7, 0x1 ;  /* 0x0000000107079836 */ /* 0x000fc60000000000 */
[----:B-1----:R-:W1:Y:S01]  /*0800*/  MUFU.RCP R16, R16 ;  /* 0x0000001000107308 */ /* 0x002e620000001000 */
[----:B------:R-:W-:Y:S02]  /*0810*/  ISETP.GE.U32.AND P0, PT, R13, R6, PT ;  /* 0x000000060d00720c */ /* 0x000fe40003f06070 */
[----:B------:R-:W-:-:S04]  /*0820*/  LOP3.LUT R6, R17, R10, RZ, 0x3c, !PT ;  /* 0x0000000a11067212 */ /* 0x000fc800078e3cff */
[----:B------:R-:W-:Y:S01]  /*0830*/  ISETP.GE.AND P3, PT, R6, RZ, PT ;  /* 0x000000ff0600720c */ /* 0x000fe20003f66270 */
[----:B------:R-:W5:Y:S01]  /*0840*/  MUFU.RCP R19, R19 ;  /* 0x0000001300137308 */ /* 0x000f620000001000 */
[----:B0-----:R-:W-:-:S05]  /*0850*/  IADD3 R14, PT, PT, R12, 0xffffffe, RZ ;  /* 0x0ffffffe0c0e7810 */ /* 0x001fca0007ffe0ff */
[----:B------:R-:W-:Y:S02]  /*0860*/  @P0 IADD3 R7, PT, PT, R7, 0x1, RZ ;  /* 0x0000000107070810 */ /* 0x000fe40007ffe0ff */
[----:B------:R0:W2:Y:S01]  /*0870*/  F2I.FTZ.U32.TRUNC.NTZ R15, R14 ;  /* 0x0000000e000f7305 */ /* 0x0000a2000021f000 */
[----:B-1----:R-:W-:-:S03]  /*0880*/  VIADD R13, R16, 0xffffffe ;  /* 0x0ffffffe100d7836 */ /* 0x002fc60000000000 */
[----:B------:R-:W-:-:S04]  /*0890*/  @!P3 IMAD.MOV R7, RZ, RZ, -R7 ;  /* 0x000000ffff07b224 */ /* 0x000fc800078e0a07 */
[----:B------:R-:W1:Y:S01]  /*08a0*/  F2I.FTZ.U32.TRUNC.NTZ R13, R13 ;  /* 0x0000000d000d7305 */ /* 0x000e62000021f000 */
[----:B------:R-:W-:Y:S01]  /*08b0*/  SEL R16, R25, R7, !P2 ;  /* 0x0000000719107207 */ /* 0x000fe20005000000 */
[----:B-----5:R-:W-:Y:S01]  /*08c0*/  VIADD R19, R19, 0xffffffe ;  /* 0x0ffffffe13137836 */ /* 0x020fe20000000000 */
[----:B0-----:R-:W-:-:S03]  /*08d0*/  MOV R14, RZ ;  /* 0x000000ff000e7202 */ /* 0x001fc60000000f00 */
[----:B------:R-:W-:Y:S02]  /*08e0*/  IMAD R28, R16, R24, R17 ;  /* 0x00000018101c7224 */ /* 0x000fe400078e0211 */
[----:B--2---:R-:W-:Y:S01]  /*08f0*/  IMAD.MOV R6, RZ, RZ, -R15 ;  /* 0x000000ffff067224 */ /* 0x004fe200078e0a0f */
[----:B------:R0:W2:Y:S02]  /*0900*/  F2I.FTZ.U32.TRUNC.NTZ R7, R19 ;  /* 0x0000001300077305 */ /* 0x0000a4000021f000 */
[----:B------:R-:W-:Y:S01]  /*0910*/  ISETP.GE.AND P0, PT, R28, RZ, PT ;  /* 0x000000ff1c00720c */ /* 0x000fe20003f06270 */
[----:B------:R-:W-:Y:S01]  /*0920*/  IMAD R17, R6, R11, RZ ;  /* 0x0000000b06117224 */ /* 0x000fe200078e02ff */
[----:B------:R-:W-:Y:S01]  /*0930*/  IABS R6, R28 ;  /* 0x0000001c00067213 */ /* 0x000fe20000000000 */
[----:B-1----:R-:W-:Y:S01]  /*0940*/  IMAD.MOV R12, RZ, RZ, -R13 ;  /* 0x000000ffff0c7224 */ /* 0x002fe200078e0a0d */
[----:B------:R-:W-:Y:S01]  /*0950*/  LOP3.LUT R28, R28, R23, RZ, 0x3c, !PT ;  /* 0x000000171c1c7212 */ /* 0x000fe200078e3cff */
[----:B------:R-:W-:Y:S01]  /*0960*/  IMAD.HI.U32 R22, R15, R17, R14 ;  /* 0x000000110f167227 */ /* 0x000fe200078e000e */
[----:B0-----:R-:W-:-:S02]  /*0970*/  LOP3.LUT R19, RZ, R23, RZ, 0x33, !PT ;  /* 0x00000017ff137212 */ /* 0x001fc400078e33ff */
[----:B------:R-:W-:Y:S01]  /*0980*/  ISETP.GE.AND P4, PT, R28, RZ, PT ;  /* 0x000000ff1c00720c */ /* 0x000fe20003f86270 */
[----:B------:R-:W-:Y:S02]  /*0990*/  IMAD R15, R12, R21, RZ ;  /* 0x000000150c0f7224 */ /* 0x000fe400078e02ff */
[----:B------:R-:W-:Y:S02]  /*09a0*/  IMAD.MOV.U32 R12, RZ, RZ, RZ ;  /* 0x000000ffff0c7224 */ /* 0x000fe400078e00ff */
[----:B------:R-:W-:Y:S02]  /*09b0*/  IMAD.MOV.U32 R14, RZ, RZ, R6 ;  /* 0x000000ffff0e7224 */ /* 0x000fe400078e0006 */
[----:B------:R-:W-:Y:S01]  /*09c0*/  IMAD.HI.U32 R20, R13, R15, R12 ;  /* 0x0000000f0d147227 */ /* 0x000fe200078e000c */
[----:B--2---:R-:W-:-:S03]  /*09d0*/  IADD3 R13, PT, PT, RZ, -R7, RZ ;  /* 0x80000007ff0d7210 */ /* 0x004fc60007ffe0ff */
[----:B------:R-:W-:-:S04]  /*09e0*/  IMAD.HI.U32 R12, R22, R14, RZ ;  /* 0x0000000e160c7227 */ /* 0x000fc800078e00ff */
[----:B------:R-:W-:Y:S02]  /*09f0*/  IMAD.MOV R17, RZ, RZ, -R12 ;  /* 0x000000ffff117224 */ /* 0x000fe400078e0a0c */
[----:B------:R-:W-:Y:S02]  /*0a00*/  IMAD R13, R13, R26, RZ ;  /* 0x0000001a0d0d7224 */ /* 0x000fe400078e02ff */
[----:B------:R-:W-:Y:S02]  /*0a10*/  IMAD R17, R11, R17, R14 ;  /* 0x000000110b117224 */ /* 0x000fe400078e020e */
[----:B------:R-:W-:-:S03]  /*0a20*/  IMAD.MOV.U32 R6, RZ, RZ, RZ ;  /* 0x000000ffff067224 */ /* 0x000fc600078e00ff */
[----:B------:R-:W-:Y:S01]  /*0a30*/  ISETP.GT.U32.AND P5, PT, R11, R17, PT ;  /* 0x000000110b00720c */ /* 0x000fe20003fa4070 */
[----:B------:R-:W-:Y:S01]  /*0a40*/  IMAD.HI.U32 R7, R7, R13, R6 ;  /* 0x0000000d07077227 */ /* 0x000fe200078e0006 */
[----:B------:R-:W-:-:S04]  /*0a50*/  IADD3 R13, PT, PT, R9, 0x1, RZ ;  /* 0x00000001090d7810 */ /* 0x000fc80007ffe0ff */
[----:B------:R-:W-:-:S05]  /*0a60*/  IABS R6, R13 ;  /* 0x0000000d00067213 */ /* 0x000fca0000000000 */
[----:B------:R-:W-:-:S04]  /*0a70*/  IMAD.HI.U32 R15, R7, R6, RZ ;  /* 0x00000006070f7227 */ /* 0x000fc800078e00ff */
[----:B------:R-:W-:Y:S02]  /*0a80*/  @!P5 IMAD.IADD R17, R17, 0x1, -R11 ;  /* 0x000000011111d824 */ /* 0x000fe400078e0a0b */
[----:B------:R-:W-:-:S03]  /*0a90*/  @!P5 VIADD R12, R12, 0x1 ;  /* 0x000000010c0cd836 */ /* 0x000fc60000000000 */
[----:B------:R-:W-:Y:S01]  /*0aa0*/  ISETP.GE.U32.AND P1, PT, R17, R11, PT ;  /* 0x0000000b1100720c */ /* 0x000fe20003f26070 */
[----:B------:R-:W-:-:S04]  /*0ab0*/  IMAD.MOV R17, RZ, RZ, -R15 ;  /* 0x000000ffff117224 */ /* 0x000fc800078e0a0f */
[----:B------:R-:W-:Y:S01]  /*0ac0*/  IMAD R17, R26, R17, R6 ;  /* 0x000000111a117224 */ /* 0x000fe200078e0206 */
[----:B------:R-:W-:-:S04]  /*0ad0*/  MOV R6, R26 ;  /* 0x0000001a00067202 */ /* 0x000fc80000000f00 */
[----:B------:R-:W-:-:S03]  /*0ae0*/  ISETP.GT.U32.AND P3, PT, R6, R17, PT ;  /* 0x000000110600720c */ /* 0x000fc60003f64070 */
[----:B------:R-:W-:Y:S02]  /*0af0*/  @P1 IADD3 R12, PT, PT, R12, 0x1, RZ ;  /* 0x000000010c0c1810 */ /* 0x000fe40007ffe0ff */
[----:B------:R-:W-:-:S03]  /*0b00*/  ISETP.NE.AND P1, PT, R23, RZ, PT ;  /* 0x000000ff1700720c */ /* 0x000fc60003f25270 */
[----:B------:R-:W-:-:S05]  /*0b10*/  @!P4 IMAD.MOV R12, RZ, RZ, -R12 ;  /* 0x000000ffff0cc224 */ /* 0x000fca00078e0a0c */
[----:B------:R-:W-:Y:S02]  /*0b20*/  @!P3 IMAD.IADD R17, R17, 0x1, -R26 ;  /* 0x000000011111b824 */ /* 0x000fe400078e0a1a */
[----:B------:R-:W-:-:S03]  /*0b30*/  @!P3 VIADD R15, R15, 0x1 ;  /* 0x000000010f0fb836 */ /* 0x000fc60000000000 */
[----:B------:R-:W-:Y:S02]  /*0b40*/  ISETP.GE.U32.AND P5, PT, R17, R6, PT ;  /* 0x000000061100720c */ /* 0x000fe40003fa6070 */
[----:B------:R-:W-:-:S04]  /*0b50*/  LOP3.LUT R17, R13, R10, RZ, 0x3c, !PT ;  /* 0x0000000a0d117212 */ /* 0x000fc800078e3cff */
[----:B------:R-:W-:Y:S02]  /*0b60*/  ISETP.GE.AND P6, PT, R17, RZ, PT ;  /* 0x000000ff1100720c */ /* 0x000fe40003fc6270 */
[----:B------:R-:W-:Y:S01]  /*0b70*/  SEL R17, R19, R12, !P1 ;  /* 0x0000000c13117207 */ /* 0x000fe20004800000 */
[----:B----4-:R-:W-:-:S04]  /*0b80*/  IMAD R12, R3, UR12, R16 ;  /* 0x0000000c030c7c24 */ /* 0x010fc8000f8e0210 */
[----:B------:R-:W-:-:S05]  /*0b90*/  @P5 IADD3 R15, PT, PT, R15, 0x1, RZ ;  /* 0x000000010f0f5810 */ /* 0x000fca0007ffe0ff */
[----:B------:R-:W-:Y:S02]  /*0ba0*/  IMAD.MOV.U32 R28, RZ, RZ, R15 ;  /* 0x000000ffff1c7224 */ /* 0x000fe400078e000f */
[----:B---3--:R-:W-:Y:S02]  /*0bb0*/  IMAD R15, R2, UR9, R17 ;  /* 0x00000009020f7c24 */ /* 0x008fe4000f8e0211 */
[----:B------:R-:W-:Y:S02]  /*0bc0*/  @!P6 IMAD.MOV R28, RZ, RZ, -R28 ;  /* 0x000000ffff1ce224 */ /* 0x000fe400078e0a1c */
[----:B------:R-:W-:Y:S02]  /*0bd0*/  IMAD R12, R12, UR14, R15 ;  /* 0x0000000e0c0c7c24 */ /* 0x000fe4000f8e020f */
[----:B------:R-:W-:Y:S01]  /*0be0*/  IMAD.HI.U32 R15, R20, R14, RZ ;  /* 0x0000000e140f7227 */ /* 0x000fe200078e00ff */
[----:B------:R-:W-:-:S04]  /*0bf0*/  SEL R16, R25, R28, !P2 ;  /* 0x0000001c19107207 */ /* 0x000fc80005000000 */
[----:B------:R-:W-:Y:S01]  /*0c00*/  IADD3 R15, PT, PT, -R15, RZ, RZ ;  /* 0x000000ff0f0f7210 */ /* 0x000fe20007ffe1ff */
[----:B------:R-:W-:Y:S02]  /*0c10*/  IMAD R28, R16, R24, R13 ;  /* 0x00000018101c7224 */ /* 0x000fe400078e020d */
[----:B------:R-:W-:Y:S02]  /*0c20*/  IMAD R27, R3, UR12, R16 ;  /* 0x0000000c031b7c24 */ /* 0x000fe4000f8e0210 */
[----:B------:R-:W-:Y:S01]  /*0c30*/  IMAD R14, R21, R15, R14 ;  /* 0x0000000f150e7224 */ /* 0x000fe200078e020e */
[----:B------:R-:W-:Y:S02]  /*0c40*/  IABS R13, R28 ;  /* 0x0000001c000d7213 */ /* 0x000fe40000000000 */
[C---:B------:R-:W-:Y:S02]  /*0c50*/  ISETP.GE.AND P4, PT, R28.reuse, RZ, PT ;  /* 0x000000ff1c00720c */ /* 0x040fe40003f86270 */
[----:B------:R-:W-:Y:S01]  /*0c60*/  LOP3.LUT R17, R28, R23, RZ, 0x3c, !PT ;  /* 0x000000171c117212 */ /* 0x000fe200078e3cff */
[----:B------:R-:W-:-:S03]  /*0c70*/  IMAD.HI.U32 R15, R22, R13, RZ ;  /* 0x0000000d160f7227 */ /* 0x000fc600078e00ff */
[----:B------:R-:W-:Y:S01]  /*0c80*/  ISETP.GE.AND P3, PT, R17, RZ, PT ;  /* 0x000000ff1100720c */ /* 0x000fe20003f66270 */
[----:B------:R-:W-:-:S04]  /*0c90*/  IMAD.MOV R28, RZ, RZ, -R15 ;  /* 0x000000ffff1c7224 */ /* 0x000fc800078e0a0f */
[----:B------:R-:W-:-:S05]  /*0ca0*/  IMAD R28, R11, R28, R13 ;  /* 0x0000001c0b1c7224 */ /* 0x000fca00078e020d */
[----:B------:R-:W-:-:S13]  /*0cb0*/  ISETP.GT.U32.AND P6, PT, R11, R28, PT ;  /* 0x0000001c0b00720c */ /* 0x000fda0003fc4070 */
[----:B------:R-:W-:Y:S01]  /*0cc0*/  @!P6 IMAD.IADD R28, R28, 0x1, -R11 ;  /* 0x000000011c1ce824 */ /* 0x000fe200078e0a0b */
[----:B------:R-:W-:Y:S02]  /*0cd0*/  @!P6 IADD3 R15, PT, PT, R15, 0x1, RZ ;  /* 0x000000010f0fe810 */ /* 0x000fe40007ffe0ff */
[----:B------:R-:W-:Y:S02]  /*0ce0*/  ISETP.GT.U32.AND P6, PT, R21, R14, PT ;  /* 0x0000000e1500720c */ /* 0x000fe40003fc4070 */
[----:B------:R-:W-:Y:S02]  /*0cf0*/  ISETP.GE.U32.AND P5, PT, R28, R11, PT ;  /* 0x0000000b1c00720c */ /* 0x000fe40003fa6070 */
[----:B------:R-:W-:-:S09]  /*0d00*/  IABS R28, R9 ;  /* 0x00000009001c7213 */ /* 0x000fd20000000000 */
[----:B------:R-:W-:Y:S02]  /*0d10*/  @!P6 IMAD.IADD R14, R14, 0x1, -R21 ;  /* 0x000000010e0ee824 */ /* 0x000fe400078e0a15 */
[----:B------:R-:W-:-:S03]  /*0d20*/  @P5 VIADD R15, R15, 0x1 ;  /* 0x000000010f0f5836 */ /* 0x000fc60000000000 */
[----:B------:R-:W-:Y:S02]  /*0d30*/  ISETP.GT.U32.AND P5, PT, R21, R14, PT ;  /* 0x0000000e1500720c */ /* 0x000fe40003fa4070 */
[----:B------:R-:W-:Y:S02]  /*0d40*/  @!P3 IADD3 R15, PT, PT, -R15, RZ, RZ ;  /* 0x000000ff0f0fb210 */ /* 0x000fe40007ffe1ff */
[----:B------:R-:W-:Y:S02]  /*0d50*/  ISETP.NE.AND P3, PT, R18, RZ, PT ;  /* 0x000000ff1200720c */ /* 0x000fe40003f65270 */
[----:B------:R-:W-:Y:S02]  /*0d60*/  SEL R15, R19, R15, !P1 ;  /* 0x0000000f130f7207 */ /* 0x000fe40004800000 */
[----:B------:R-:W-:-:S03]  /*0d70*/  LOP3.LUT R18, RZ, R18, RZ, 0x33, !PT ;  /* 0x00000012ff127212 */ /* 0x000fc600078e33ff */
[----:B------:R-:W-:Y:S02]  /*0d80*/  IMAD R16, R2, UR9, R15 ;  /* 0x0000000902107c24 */ /* 0x000fe4000f8e020f */
[----:B------:R-:W-:Y:S02]  /*0d90*/  @!P5 IMAD.IADD R14, R14, 0x1, -R21 ;  /* 0x000000010e0ed824 */ /* 0x000fe400078e0a15 */
[----:B------:R-:W-:-:S04]  /*0da0*/  IMAD.HI.U32 R15, R20, R13, RZ ;  /* 0x0000000d140f7227 */ /* 0x000fc800078e00ff */
[----:B------:R-:W-:Y:S02]  /*0db0*/  @!P0 IMAD.MOV R14, RZ, RZ, -R14 ;  /* 0x000000ffff0e8224 */ /* 0x000fe400078e0a0e */
[----:B------:R-:W-:Y:S01]  /*0dc0*/  IMAD R27, R27, UR14, R16 ;  /* 0x0000000e1b1b7c24 */ /* 0x000fe2000f8e0210 */
[----:B------:R-:W-:Y:S01]  /*0dd0*/  IADD3 R16, PT, PT, -R15, RZ, RZ ;  /* 0x000000ff0f107210 */ /* 0x000fe20007ffe1ff */
[----:B------:R-:W-:Y:S01]  /*0de0*/  IMAD.MOV.U32 R15, RZ, RZ, R28 ;  /* 0x000000ffff0f7224 */ /* 0x000fe200078e001c */
[----:B------:R-:W-:-:S03]  /*0df0*/  SEL R17, R18, R14, !P3 ;  /* 0x0000000e12117207 */ /* 0x000fc60005800000 */
[----:B------:R-:W-:Y:S02]  /*0e00*/  IMAD R14, R21, R16, R13 ;  /* 0x00000010150e7224 */ /* 0x000fe400078e020d */
[----:B------:R-:W-:Y:S02]  /*0e10*/  IMAD R17, R4, UR9, R17 ;  /* 0x0000000904117c24 */ /* 0x000fe4000f8e0211 */
[----:B------:R-:W-:Y:S01]  /*0e20*/  IMAD.HI.U32 R13, R7, R15, RZ ;  /* 0x0000000f070d7227 */ /* 0x000fe200078e00ff */
[----:B------:R-:W-:-:S03]  /*0e30*/  ISETP.GT.U32.AND P5, PT, R21, R14, PT ;  /* 0x0000000e1500720c */ /* 0x000fc60003fa4070 */
[----:B------:R-:W-:Y:S02]  /*0e40*/  IMAD R29, R12, UR15, R17 ;  /* 0x0000000f0c1d7c24 */ /* 0x000fe4000f8e0211 */
[----:B------:R-:W-:-:S04]  /*0e50*/  IMAD.MOV R12, RZ, RZ, -R13 ;  /* 0x000000ffff0c7224 */ /* 0x000fc800078e0a0d */
[----:B------:R-:W-:Y:S01]  /*0e60*/  IMAD R15, R26, R12, R15 ;  /* 0x0000000c1a0f7224 */ /* 0x000fe200078e020f */
[----:B------:R-:W-:-:S03]  /*0e70*/  LOP3.LUT R12, R9, R10, RZ, 0x3c, !PT ;  /* 0x0000000a090c7212 */ /* 0x000fc600078e3cff */
[----:B------:R-:W-:Y:S02]  /*0e80*/  @!P5 IADD3 R14, PT, PT, R14, -R21, RZ ;  /* 0x800000150e0ed210 */ /* 0x000fe40007ffe0ff */
[----:B------:R-:W-:Y:S02]  /*0e90*/  ISETP.GT.U32.AND P0, PT, R6, R15, PT ;  /* 0x0000000f0600720c */ /* 0x000fe40003f04070 */
[----:B------:R-:W-:-:S11]  /*0ea0*/  ISETP.GT.U32.AND P6, PT, R21, R14, PT ;  /* 0x0000000e1500720c */ /* 0x000fd60003fc4070 */
[----:B------:R-:W-:Y:S01]  /*0eb0*/  @!P0 IMAD.IADD R15, R15, 0x1, -R26 ;  /* 0x000000010f0f8824 */ /* 0x000fe200078e0a1a */
[----:B------:R-:W-:Y:S01]  /*0ec0*/  @!P0 IADD3 R13, PT, PT, R13, 0x1, RZ ;  /* 0x000000010d0d8810 */ /* 0x000fe20007ffe0ff */
[----:B------:R-:W-:Y:S01]  /*0ed0*/  @!P6 IMAD.IADD R14, R14, 0x1, -R21 ;  /* 0x000000010e0ee824 */ /* 0x000fe200078e0a15 */
[----:B------:R-:W-:Y:S02]  /*0ee0*/  ISETP.GE.AND P6, PT, R12, RZ, PT ;  /* 0x000000ff0c00720c */ /* 0x000fe40003fc6270 */
[----:B------:R-:W-:Y:S01]  /*0ef0*/  ISETP.GE.U32.AND P5, PT, R15, R6, PT ;  /* 0x000000060f00720c */ /* 0x000fe20003fa6070 */
[----:B------:R-:W-:-:S05]  /*0f00*/  @!P4 IMAD.MOV R14, RZ, RZ, -R14 ;  /* 0x000000ffff0ec224 */ /* 0x000fca00078e0a0e */
[----:B------:R-:W-:-:S05]  /*0f10*/  SEL R15, R18, R14, !P3 ;  /* 0x0000000e120f7207 */ /* 0x000fca0005800000 */
[----:B------:R-:W-:Y:S02]  /*0f20*/  IMAD R14, R4, UR9, R15 ;  /* 0x00000009040e7c24 */ /* 0x000fe4000f8e020f */
[----:B------:R-:W-:Y:S02]  /*0f30*/  @P5 VIADD R13, R13, 0x1 ;  /* 0x000000010d0d5836 */ /* 0x000fe40000000000 */
[----:B------:R-:W-:-:S03]  /*0f40*/  IMAD R27, R27, UR15, R14 ;  /* 0x0000000f1b1b7c24 */ /* 0x000fc6000f8e020e */
[----:B------:R-:W-:-:S04]  /*0f50*/  @!P6 IADD3 R13, PT, PT, -R13, RZ, RZ ;  /* 0x000000ff0d0de210 */ /* 0x000fc80007ffe1ff */
[----:B------:R-:W-:-:S05]  /*0f60*/  SEL R12, R25, R13, !P2 ;  /* 0x0000000d190c7207 */ /* 0x000fca0005000000 */
[----:B------:R-:W-:Y:S02]  /*0f70*/  IMAD R16, R12, R24, R9 ;  /* 0x000000180c107224 */ /* 0x000fe400078e0209 */
[----:B------:R-:W-:-:S03]  /*0f80*/  IMAD R12, R3, UR12, R12 ;  /* 0x0000000c030c7c24 */ /* 0x000fc6000f8e020c */
[----:B------:R-:W-:Y:S02]  /*0f90*/  IABS R14, R16 ;  /* 0x00000010000e7213 */ /* 0x000fe40000000000 */
[C---:B------:R-:W-:Y:S02]  /*0fa0*/  ISETP.GE.AND P0, PT, R16.reuse, RZ, PT ;  /* 0x000000ff1000720c */ /* 0x040fe40003f06270 */
[----:B------:R-:W-:Y:S01]  /*0fb0*/  LOP3.LUT R15, R16, R23, RZ, 0x3c, !PT ;  /* 0x00000017100f7212 */ /* 0x000fe200078e3cff */
[----:B------:R-:W-:-:S03]  /*0fc0*/  IMAD.HI.U32 R13, R22, R14, RZ ;  /* 0x0000000e160d7227 */ /* 0x000fc600078e00ff */
[----:B------:R-:W-:Y:S01]  /*0fd0*/  ISETP.GE.AND P4, PT, R15, RZ, PT ;  /* 0x000000ff0f00720c */ /* 0x000fe20003f86270 */
[----:B------:R-:W-:Y:S02]  /*0fe0*/  IMAD.MOV R16, RZ, RZ, -R13 ;  /* 0x000000ffff107224 */ /* 0x000fe400078e0a0d */
[----:B------:R-:W-:-:S04]  /*0ff0*/  IMAD.HI.U32 R15, R20, R14, RZ ;  /* 0x0000000e140f7227 */ /* 0x000fc800078e00ff */
[----:B------:R-:W-:Y:S01]  /*1000*/  IMAD R16, R11, R16, R14 ;  /* 0x000000100b107224 */ /* 0x000fe200078e020e */
[----:B------:R-:W-:-:S04]  /*1010*/  IADD3 R15, PT, PT, -R15, RZ, RZ ;  /* 0x000000ff0f0f7210 */ /* 0x000fc80007ffe1ff */
[----:B------:R-:W-:Y:S01]  /*1020*/  ISETP.GT.U32.AND P6, PT, R11, R16, PT ;  /* 0x000000100b00720c */ /* 0x000fe20003fc4070 */
[----:B------:R-:W-:-:S12]  /*1030*/  IMAD R14, R21, R15, R14 ;  /* 0x0000000f150e7224 */ /* 0x000fd800078e020e */
[----:B------:R-:W-:Y:S02]  /*1040*/  @!P6 IMAD.IADD R16, R16, 0x1, -R11 ;  /* 0x000000011010e824 */ /* 0x000fe400078e0a0b */
[----:B------:R-:W-:Y:S01]  /*1050*/  @!P6 VIADD R13, R13, 0x1 ;  /* 0x000000010d0de836 */ /* 0x000fe20000000000 */
[----:B------:R-:W-:Y:S02]  /*1060*/  ISETP.GT.U32.AND P6, PT, R21, R14, PT ;  /* 0x0000000e1500720c */ /* 0x000fe40003fc4070 */
[----:B------:R-:W-:-:S11]  /*1070*/  ISETP.GE.U32.AND P5, PT, R16, R11, PT ;  /* 0x0000000b1000720c */ /* 0x000fd60003fa6070 */
[----:B------:R-:W-:Y:S02]  /*1080*/  @!P6 IADD3 R14, PT, PT, R14, -R21, RZ ;  /* 0x800000150e0ee210 */ /* 0x000fe40007ffe0ff */
[----:B------:R-:W-:-:S04]  /*1090*/  @P5 VIADD R13, R13, 0x1 ;  /* 0x000000010d0d5836 */ /* 0x000fc80000000000 */
[----:B------:R-:W-:Y:S01]  /*10a0*/  @!P4 IMAD.MOV R13, RZ, RZ, -R13 ;  /* 0x000000ffff0dc224 */ /* 0x000fe200078e0a0d */
[----:B------:R-:W-:-:S04]  /*10b0*/  ISETP.GT.U32.AND P4, PT, R21, R14, PT ;  /* 0x0000000e1500720c */ /* 0x000fc80003f84070 */
[----:B------:R-:W-:-:S05]  /*10c0*/  SEL R13, R19, R13, !P1 ;  /* 0x0000000d130d7207 */ /* 0x000fca0004800000 */
[----:B------:R-:W-:-:S04]  /*10d0*/  IMAD R13, R2, UR9, R13 ;  /* 0x00000009020d7c24 */ /* 0x000fc8000f8e020d */
[----:B------:R-:W-:Y:S02]  /*10e0*/  IMAD R16, R12, UR14, R13 ;  /* 0x0000000e0c107c24 */ /* 0x000fe4000f8e020d */
[----:B------:R-:W0:Y:S01]  /*10f0*/  LDC.64 R12, c[0x0][0x380] ;  /* 0x0000e000ff0c7b82 */ /* 0x000e220000000a00 */
[----:B------:R-:W-:-:S05]  /*1100*/  @!P4 IMAD.IADD R14, R14, 0x1, -R21 ;  /* 0x000000010e0ec824 */ /* 0x000fca00078e0a15 */
[----:B------:R-:W-:-:S04]  /*1110*/  @!P0 IADD3 R14, PT, PT, -R14, RZ, RZ ;  /* 0x000000ff0e0e8210 */ /* 0x000fc80007ffe1ff */
[----:B------:R-:W-:-:S05]  /*1120*/  SEL R15, R18, R14, !P3 ;  /* 0x0000000e120f7207 */ /* 0x000fca0005800000 */
[----:B------:R-:W-:-:S04]  /*1130*/  IMAD R15, R4, UR9, R15 ;  /* 0x00000009040f7c24 */ /* 0x000fc8000f8e020f */
[----:B------:R-:W-:Y:S02]  /*1140*/  IMAD R17, R16, UR15, R15 ;  /* 0x0000000f10117c24 */ /* 0x000fe4000f8e020f */
[----:B------:R-:W1:Y:S01]  /*1150*/  LDC.64 R14, c[0x0][0x388] ;  /* 0x0000e200ff0e7b82 */ /* 0x000e620000000a00 */
[----:B0-----:R-:W-:-:S06]  /*1160*/  IMAD.WIDE R28, R29, 0x4, R12 ;  /* 0x000000041d1c7825 */ /* 0x001fcc00078e020c */
[----:B------:R-:W2:Y:S01]  /*1170*/  LDG.E R29, desc[UR10][R28.64] ;  /* 0x0000000a1c1d7981 */ /* 0x000ea2000c1e1900 */
[----:B------:R-:W-:-:S04]  /*1180*/  IMAD.WIDE R16, R17, 0x4, R12 ;  /* 0x0000000411107825 */ /* 0x000fc800078e020c */
[----:B-1----:R-:W-:-:S05]  /*1190*/  IMAD.WIDE R14, R8, 0x4, R14 ;  /* 0x00000004080e7825 */ /* 0x002fca00078e020e */
[----:B--2---:R-:W-:Y:S04]  /*11a0*/  STG.E desc[UR10][R14.64], R29 ;  /* 0x0000001d0e007986 */ /* 0x004fe8000c10190a */
[----:B------:R-:W2:Y:S04]  /*11b0*/  LDG.E R17, desc[UR10][R16.64] ;  /* 0x0000000a10117981 */ /* 0x000ea8000c1e1900 */
[----:B--2---:R0:W-:Y:S02]  /*11c0*/  STG.E desc[UR10][R14.64+0x4], R17 ;  /* 0x000004110e007986 */ /* 0x0041e4000c10190a */
[----:B0-----:R-:W-:-:S06]  /*11d0*/  IMAD.WIDE R16, R27, 0x4, R12 ;  /* 0x000000041b107825 */ /* 0x001fcc00078e020c */
[----:B------:R0:W2:Y:S01]  /*11e0*/  LDG.E R16, desc[UR10][R16.64] ;  /* 0x0000000a10107981 */ /* 0x0000a2000c1e1900 */
[----:B------:R-:W-:-:S05]  /*11f0*/  VIADD R27, R9, 0x2 ;  /* 0x00000002091b7836 */ /* 0x000fca0000000000 */
[----:B------:R-:W-:Y:S02]  /*1200*/  LOP3.LUT R10, R27, R10, RZ, 0x3c, !PT ;  /* 0x0000000a1b0a7212 */ /* 0x000fe400078e3cff */
[----:B------:R-:W-:Y:S02]  /*1210*/  IABS R28, R27 ;  /* 0x0000001b001c7213 */ /* 0x000fe40000000000 */
[----:B------:R-:W-:-:S03]  /*1220*/  ISETP.GE.AND P5, PT, R10, RZ, PT ;  /* 0x000000ff0a00720c */ /* 0x000fc60003fa6270 */
[----:B------:R-:W-:-:S04]  /*1230*/  IMAD.HI.U32 R10, R7, R28, RZ ;  /* 0x0000001c070a7227 */ /* 0x000fc800078e00ff */
[----:B------:R-:W-:-:S04]  /*1240*/  IMAD.MOV R29, RZ, RZ, -R10 ;  /* 0x000000ffff1d7224 */ /* 0x000fc800078e0a0a */
[----:B------:R-:W-:-:S05]  /*1250*/  IMAD R29, R26, R29, R28 ;  /* 0x0000001d1a1d7224 */ /* 0x000fca00078e021c */
[----:B------:R-:W-:-:S13]  /*1260*/  ISETP.GT.U32.AND P4, PT, R6, R29, PT ;  /* 0x0000001d0600720c */ /* 0x000fda0003f84070 */
[----:B------:R-:W-:Y:S01]  /*1270*/  @!P4 IADD3 R29, PT, PT, R29, -R26, RZ ;  /* 0x8000001a1d1dc210 */ /* 0x000fe20007ffe0ff */
[----:B------:R-:W-:-:S03]  /*1280*/  @!P4 VIADD R10, R10, 0x1 ;  /* 0x000000010a0ac836 */ /* 0x000fc60000000000 */
[----:B------:R-:W-:-:S13]  /*1290*/  ISETP.GE.U32.AND P0, PT, R29, R6, PT ;  /* 0x000000061d00720c */ /* 0x000fda0003f06070 */
[----:B------:R-:W-:-:S05]  /*12a0*/  @P0 VIADD R10, R10, 0x1 ;  /* 0x000000010a0a0836 */ /* 0x000fca0000000000 */
[----:B------:R-:W-:-:S04]  /*12b0*/  @!P5 IADD3 R10, PT, PT, -R10, RZ, RZ ;  /* 0x000000ff0a0ad210 */ /* 0x000fc80007ffe1ff */
[----:B------:R-:W-:-:S05]  /*12c0*/  SEL R10, R25, R10, !P2 ;  /* 0x0000000a190a7207 */ /* 0x000fca0005000000 */
[----:B------:R-:W-:Y:S02]  /*12d0*/  IMAD R24, R10, R24, R27 ;  /* 0x000000180a187224 */ /* 0x000fe400078e021b */
[----:B------:R-:W-:-:S03]  /*12e0*/  IMAD R10, R3, UR12, R10 ;  /* 0x0000000c030a7c24 */ /* 0x000fc6000f8e020a */
[----:B0-----:R-:W-:Y:S02]  /*12f0*/  IABS R17, R24 ;  /* 0x0000001800117213 */ /* 0x001fe40000000000 */
[----:B------:R-:W-:-:S03]  /*1300*/  LOP3.LUT R23, R24, R23, RZ, 0x3c, !PT ;  /* 0x0000001718177212 */ /* 0x000fc600078e3cff */
[----:B------:R-:W-:Y:S01]  /*1310*/  IMAD.HI.U32 R22, R22, R17, RZ ;  /* 0x0000001116167227 */ /* 0x000fe200078e00ff */
[----:B------:R-:W-:-:S03]  /*1320*/  ISETP.GE.AND P4, PT, R23, RZ, PT ;  /* 0x000000ff1700720c */ /* 0x000fc60003f86270 */
[----:B------:R-:W-:-:S04]  /*1330*/  IMAD.HI.U32 R20, R20, R17, RZ ;  /* 0x0000001114147227 */ /* 0x000fc800078e00ff */
[----:B------:R-:W-:-:S04]  /*1340*/  IMAD.MOV R20, RZ, RZ, -R20 ;  /* 0x000000ffff147224 */ /* 0x000fc800078e0a14 */
[----:B------:R-:W-:-:S05]  /*1350*/  IMAD R20, R21, R20, R17 ;  /* 0x0000001415147224 */ /* 0x000fca00078e0211 */
[----:B------:R-:W-:-:S13]  /*1360*/  ISETP.GT.U32.AND P0, PT, R21, R20, PT ;  /* 0x000000141500720c */ /* 0x000fda0003f04070 */
[----:B------:R-:W-:-:S05]  /*1370*/  @!P0 IMAD.IADD R20, R20, 0x1, -R21 ;  /* 0x0000000114148824 */ /* 0x000fca00078e0a15 */
[----:B------:R-:W-:-:S13]  /*1380*/  ISETP.GT.U32.AND P5, PT, R21, R20, PT ;  /* 0x000000141500720c */ /* 0x000fda0003fa4070 */
[----:B------:R-:W-:Y:S01]  /*1390*/  @!P5 IMAD.IADD R20, R20, 0x1, -R21 ;  /* 0x000000011414d824 */ /* 0x000fe200078e0a15 */
[----:B--2---:R0:W-:Y:S02]  /*13a0*/  STG.E desc[UR10][R14.64+0x8], R16 ;  /* 0x000008100e007986 */ /* 0x0041e4000c10190a */
[----:B0-----:R-:W-:-:S04]  /*13b0*/  IMAD.MOV R16, RZ, RZ, -R22 ;  /* 0x000000ffff107224 */ /* 0x001fc800078e0a16 */
[----:B------:R-:W-:-:S05]  /*13c0*/  IMAD R16, R11, R16, R17 ;  /* 0x000000100b107224 */ /* 0x000fca00078e0211 */
[----:B------:R-:W-:-:S13]  /*13d0*/  ISETP.GT.U32.AND P2, PT, R11, R16, PT ;  /* 0x000000100b00720c */ /* 0x000fda0003f44070 */
[-C--:B------:R-:W-:Y:S01]  /*13e0*/  @!P2 IADD3 R16, PT, PT, R16, -R11.reuse, RZ ;  /* 0x8000000b1010a210 */ /* 0x080fe20007ffe0ff */
[----:B------:R-:W-:Y:S01]  /*13f0*/  @!P2 VIADD R22, R22, 0x1 ;  /* 0x000000011616a836 */ /* 0x000fe20000000000 */
[----:B------:R-:W-:Y:S02]  /*1400*/  ISETP.GE.AND P2, PT, R24, RZ, PT ;  /* 0x000000ff1800720c */ /* 0x000fe40003f46270 */
[----:B------:R-:W-:-:S11]  /*1410*/  ISETP.GE.U32.AND P0, PT, R16, R11, PT ;  /* 0x0000000b1000720c */ /* 0x000fd60003f06070 */
[----:B------:R-:W-:Y:S02]  /*1420*/  @!P2 IADD3 R20, PT, PT, -R20, RZ, RZ ;  /* 0x000000ff1414a210 */ /* 0x000fe40007ffe1ff */
[----:B------:R-:W-:Y:S02]  /*1430*/  @P0 IADD3 R22, PT, PT, R22, 0x1, RZ ;  /* 0x0000000116160810 */ /* 0x000fe40007ffe0ff */
[----:B------:R-:W-:-:S03]  /*1440*/  SEL R11, R18, R20, !P3 ;  /* 0x00000014120b7207 */ /* 0x000fc60005800000 */
[----:B------:R-:W-:Y:S02]  /*1450*/  @!P4 IMAD.MOV R22, RZ, RZ, -R22 ;  /* 0x000000ffff16c224 */ /* 0x000fe400078e0a16 */
[----:B------:R-:W-:-:S03]  /*1460*/  IMAD R11, R4, UR9, R11 ;  /* 0x00000009040b7c24 */ /* 0x000fc6000f8e020b */
[----:B------:R-:W-:-:S05]  /*1470*/  SEL R17, R19, R22, !P1 ;  /* 0x0000001613117207 */ /* 0x000fca0004800000 */
[----:B------:R-:W-:-:S04]  /*1480*/  IMAD R17, R2, UR9, R17 ;  /* 0x0000000902117c24 */ /* 0x000fc8000f8e0211 */
[----:B------:R-:W-:-:S04]  /*1490*/  IMAD R10, R10, UR14, R17 ;  /* 0x0000000e0a0a7c24 */ /* 0x000fc8000f8e0211 */
[----:B------:R-:W-:-:S04]  /*14a0*/  IMAD R11, R10, UR15, R11 ;  /* 0x0000000f0a0b7c24 */ /* 0x000fc8000f8e020b */
[----:B------:R-:W-:-:S06]  /*14b0*/  IMAD.WIDE R12, R11, 0x4, R12 ;  /* 0x000000040b0c7825 */ /* 0x000fcc00078e020c */
[----:B------:R-:W2:Y:S01]  /*14c0*/  LDG.E R13, desc[UR10][R12.64] ;  /* 0x0000000a0c0d7981 */ /* 0x000ea2000c1e1900 */
[C---:B------:R-:W-:Y:S01]  /*14d0*/  VIADD R10, R9.reuse, 0x3 ;  /* 0x00000003090a7836 */ /* 0x040fe20000000000 */
[----:B------:R-:W-:Y:S01]  /*14e0*/  IADD3 R9, PT, PT, R9, 0x4, RZ ;  /* 0x0000000409097810 */ /* 0x000fe20007ffe0ff */
[----:B------:R-:W-:-:S03]  /*14f0*/  VIADD R8, R8, 0x4 ;  /* 0x0000000408087836 */ /* 0x000fc60000000000 */
[----:B------:R-:W-:Y:S01]  /*1500*/  ISETP.NE.AND P0, PT, R10, UR4, PT ;  /* 0x000000040a007c0c */ /* 0x000fe2000bf05270 */
[----:B--2---:R0:W-:-:S12]  /*1510*/  STG.E desc[UR10][R14.64+0xc], R13 ;  /* 0x00000c0d0e007986 */ /* 0x0041d8000c10190a */
[----:B------:R-:W-:Y:S05]  /*1520*/  @P0 BRA `(.L_x_23) ;  /* 0xfffffff000600947 */ /* 0x000fea000383ffff */
[----:B------:R-:W-:-:S07]  /*1530*/  MOV R10, UR4 ;  /* 0x00000004000a7c02 */ /* 0x000fce0008000f00 */
.L_x_22:
[----:B------:R-:W1:Y:S02]  /*1540*/  LDCU UR8, c[0x0][0x3b8] ;  /* 0x00007700ff0877ac */ /* 0x000e640008000800 */
[----:B-1----:R-:W-:-:S09]  /*1550*/  ULOP3.LUT UP0, UR7, UR8, 0x3, URZ, 0xc0, !UPT ;  /* 0x0000000308077892 */ /* 0x002fd2000f80c0ff */
[----:B------:R-:W-:Y:S05]  /*1560*/  BRA.U !UP0, `(.L_x_24) ;  /* 0x0000000d08a47547 */ /* 0x000fea000b800000 */
[----:B------:R-:W-:Y:S02]  /*1570*/  UISETP.NE.AND UP0, UPT, UR7, 0x1, UPT ;  /* 0x000000010700788c */ /* 0x000fe4000bf05270 */
[----:B------:R-:W-:-:S07]  /*1580*/  ULOP3.LUT UP1, URZ, UR8, 0x1, URZ, 0xc0, !UPT ;  /* 0x0000000108ff7892 */ /* 0x000fce000f82c0ff */
[----:B------:R-:W-:Y:S05]  /*1590*/  BRA.U !UP0, `(.L_x_25) ;  /* 0x00000009082c7547 */ /* 0x000fea000b800000 */
[----:B0-----:R-:W0:Y:S01]  /*15a0*/  LDC R15, c[0x0][0x3bc] ;  /* 0x0000ef00ff0f7b82 */ /* 0x001e220000000800 */
[----:B------:R-:W-:Y:S01]  /*15b0*/  IABS R9, R10 ;  /* 0x0000000a00097213 */ /* 0x000fe20000000000 */
[----:B------:R-:W1:Y:S01]  /*15c0*/  LDCU UR7, c[0x0][0x3a8] ;  /* 0x00007500ff0777ac */ /* 0x000e620008000800 */
[----:B------:R-:W5:Y:S05]  /*15d0*/  LDCU UR8, c[0x0][0x394] ;  /* 0x00007280ff0877ac */ /* 0x000f6a0008000800 */
[----:B------:R-:W2:Y:S01]  /*15e0*/  LDC R13, c[0x0][0x3a0] ;  /* 0x0000e800ff0d7b82 */ /* 0x000ea20000000800 */
[----:B------:R-:W3:Y:S07]  /*15f0*/  LDCU.64 UR16, c[0x0][0x398] ;  /* 0x00007300ff1077ac */ /* 0x000eee0008000a00 */
[----:B------:R-:W4:Y:S01]  /*1600*/  LDC R18, c[0x0][0x3a4] ;  /* 0x0000e900ff127b82 */ /* 0x000f220000000800 */
[----:B0-----:R-:W-:-:S04]  /*1610*/  IABS R14, R15 ;  /* 0x0000000f000e7213 */ /* 0x001fc80000000000 */
[----:B------:R-:W0:Y:S01]  /*1620*/  I2F.RP R8, R14 ;  /* 0x0000000e00087306 */ /* 0x000e220000209400 */
[----:B--2---:R-:W-:Y:S02]  /*1630*/  IABS R11, R13 ;  /* 0x0000000d000b7213 */ /* 0x004fe40000000000 */
[----:B----4-:R-:W-:-:S05]  /*1640*/  IABS R12, R18 ;  /* 0x00000012000c7213 */ /* 0x010fca0000000000 */
[----:B0-----:R-:W0:Y:S08]  /*1650*/  MUFU.RCP R8, R8 ;  /* 0x0000000800087308 */ /* 0x001e300000001000 */
[----:B------:R-:W2:Y:S01]  /*1660*/  I2F.RP R16, R12 ;  /* 0x0000000c00107306 */ /* 0x000ea20000209400 */
[----:B0-----:R-:W-:-:S07]  /*1670*/  VIADD R6, R8, 0xffffffe ;  /* 0x0ffffffe08067836 */ /* 0x001fce0000000000 */
[----:B------:R0:W4:Y:S08]  /*1680*/  F2I.FTZ.U32.TRUNC.NTZ R7, R6 ;  /* 0x0000000600077305 */ /* 0x000130000021f000 */
[----:B--2---:R-:W2:Y:S01]  /*1690*/  MUFU.RCP R16, R16 ;  /* 0x0000001000107308 */ /* 0x004ea20000001000 */
[----:B0-----:R-:W-:Y:S01]  /*16a0*/  IMAD.MOV.U32 R6, RZ, RZ, RZ ;  /* 0x000000ffff067224 */ /* 0x001fe200078e00ff */
[----:B----4-:R-:W-:-:S05]  /*16b0*/  IADD3 R17, PT, PT, RZ, -R7, RZ ;  /* 0x80000007ff117210 */ /* 0x010fca0007ffe0ff */
[----:B------:R-:W-:-:S04]  /*16c0*/  IMAD R17, R17, R14, RZ ;  /* 0x0000000e11117224 */ /* 0x000fc800078e02ff */
[----:B------:R-:W-:Y:S01]  /*16d0*/  IMAD.HI.U32 R17, R7, R17, R6 ;  /* 0x0000001107117227 */ /* 0x000fe200078e0006 */
[----:B------:R-:W-:Y:S02]  /*16e0*/  MOV R7, R9 ;  /* 0x0000000900077202 */ /* 0x000fe40000000f00 */
[----:B------:R-:W0:Y:S03]  /*16f0*/  I2F.RP R9, R11 ;  /* 0x0000000b00097306 */ /* 0x000e260000209400 */
[----:B------:R-:W-:-:S04]  /*1700*/  IMAD.HI.U32 R6, R17, R7, RZ ;  /* 0x0000000711067227 */ /* 0x000fc800078e00ff */
[----:B------:R-:W-:-:S04]  /*1710*/  IMAD.MOV R8, RZ, RZ, -R6 ;  /* 0x000000ffff087224 */ /* 0x000fc800078e0a06 */
[----:B------:R-:W-:Y:S02]  /*1720*/  IMAD R7, R14, R8, R7 ;  /* 0x000000080e077224 */ /* 0x000fe400078e0207 */
[----:B--2---:R-:W-:Y:S01]  /*1730*/  VIADD R8, R16, 0xffffffe ;  /* 0x0ffffffe10087836 */ /* 0x004fe20000000000 */
[----:B------:R-:W-:Y:S01]  /*1740*/  LOP3.LUT R16, RZ, R15, RZ, 0x33, !PT ;  /* 0x0000000fff107212 */ /* 0x000fe200078e33ff */
[----:B0-----:R-:W0:Y:S01]  /*1750*/  MUFU.RCP R9, R9 ;  /* 0x0000000900097308 */ /* 0x001e220000001000 */
[----:B------:R-:W-:-:S13]  /*1760*/  ISETP.GT.U32.AND P1, PT, R14, R7, PT ;  /* 0x000000070e00720c */ /* 0x000fda0003f24070 */
[-C--:B------:R-:W-:Y:S02]  /*1770*/  @!P1 IADD3 R7, PT, PT, R7, -R14.reuse, RZ ;  /* 0x8000000e07079210 */ /* 0x080fe40007ffe0ff */
[----:B------:R-:W-:Y:S01]  /*1780*/  @!P1 IADD3 R6, PT, PT, R6, 0x1, RZ ;  /* 0x0000000106069810 */ /* 0x000fe20007ffe0ff */
[----:B0-----:R-:W-:Y:S01]  /*1790*/  VIADD R19, R9, 0xffffffe ;  /* 0x0ffffffe09137836 */ /* 0x001fe20000000000 */
[----:B------:R-:W-:Y:S01]  /*17a0*/  ISETP.GE.U32.AND P0, PT, R7, R14, PT ;  /* 0x0000000e0700720c */ /* 0x000fe20003f06070 */
[----:B------:R-:W0:Y:S01]  /*17b0*/  F2I.FTZ.U32.TRUNC.NTZ R9, R8 ;  /* 0x0000000800097305 */ /* 0x000e22000021f000 */
[----:B------:R-:W-:-:S04]  /*17c0*/  LOP3.LUT R7, R10, R15, RZ, 0x3c, !PT ;  /* 0x0000000f0a077212 */ /* 0x000fc800078e3cff */
[----:B------:R-:W-:-:S03]  /*17d0*/  ISETP.GE.AND P2, PT, R7, RZ, PT ;  /* 0x000000ff0700720c */ /* 0x000fc60003f46270 */
[----:B------:R-:W2:Y:S04]  /*17e0*/  F2I.FTZ.U32.TRUNC.NTZ R7, R19 ;  /* 0x0000001300077305 */ /* 0x000ea8000021f000 */
[----:B------:R-:W-:Y:S02]  /*17f0*/  @P0 IADD3 R6, PT, PT, R6, 0x1, RZ ;  /* 0x0000000106060810 */ /* 0x000fe40007ffe0ff */
[----:B------:R-:W-:Y:S02]  /*1800*/  ISETP.NE.AND P0, PT, R15, RZ, PT ;  /* 0x000000ff0f00720c */ /* 0x000fe40003f05270 */
[----:B0-----:R-:W-:Y:S02]  /*1810*/  IADD3 R21, PT, PT, RZ, -R9, RZ ;  /* 0x80000009ff157210 */ /* 0x001fe40007ffe0ff */
[----:B------:R-:W-:-:S03]  /*1820*/  @!P2 IMAD.MOV R6, RZ, RZ, -R6 ;  /* 0x000000ffff06a224 */ /* 0x000fc600078e0a06 */
[----:B------:R-:W-:Y:S02]  /*1830*/  IMAD R21, R21, R12, RZ ;  /* 0x0000000c15157224 */ /* 0x000fe400078e02ff */
[----:B------:R-:W-:Y:S02]  /*1840*/  SEL R22, R16, R6, !P0 ;  /* 0x0000000610167207 */ /* 0x000fe40004000000 */
[----:B--2---:R-:W-:-:S03]  /*1850*/  IADD3 R6, PT, PT, RZ, -R7, RZ ;  /* 0x80000007ff067210 */ /* 0x004fc60007ffe0ff */
[----:B------:R-:W-:Y:S02]  /*1860*/  IMAD.MOV R24, RZ, RZ, -R22 ;  /* 0x000000ffff187224 */ /* 0x000fe400078e0a16 */
[----:B------:R-:W-:Y:S02]  /*1870*/  IMAD R19, R6, R11, RZ ;  /* 0x0000000b06137224 */ /* 0x000fe400078e02ff */
[----:B------:R-:W-:Y:S02]  /*1880*/  IMAD R24, R15, R24, R10 ;  /* 0x000000180f187224 */ /* 0x000fe400078e020a */
[----:B------:R-:W-:Y:S02]  /*1890*/  IMAD.MOV.U32 R6, RZ, RZ, RZ ;  /* 0x000000ffff067224 */ /* 0x000fe400078e00ff */
[----:B-----5:R-:W-:Y:S01]  /*18a0*/  IMAD R22, R3, UR8, R22 ;  /* 0x0000000803167c24 */ /* 0x020fe2000f8e0216 */
[----:B------:R-:W-:Y:S01]  /*18b0*/  IABS R8, R24 ;  /* 0x0000001800087213 */ /* 0x000fe20000000000 */
[----:B------:R-:W-:Y:S01]  /*18c0*/  IMAD.HI.U32 R19, R7, R19, R6 ;  /* 0x0000001307137227 */ /* 0x000fe200078e0006 */
[----:B------:R-:W-:-:S02]  /*18d0*/  ISETP.GE.AND P5, PT, R24, RZ, PT ;  /* 0x000000ff1800720c */ /* 0x000fc40003fa6270 */
[----:B------:R-:W-:Y:S01]  /*18e0*/  MOV R7, R8 ;  /* 0x0000000800077202 */ /* 0x000fe20000000f00 */
[----:B------:R-:W-:-:S04]  /*18f0*/  IMAD.MOV.U32 R8, RZ, RZ, RZ ;  /* 0x000000ffff087224 */ /* 0x000fc800078e00ff */
[----:B------:R-:W-:Y:S01]  /*1900*/  IMAD.HI.U32 R20, R9, R21, R8 ;  /* 0x0000001509147227 */ /* 0x000fe200078e0008 */
[----:B------:R-:W-:-:S03]  /*1910*/  LOP3.LUT R21, RZ, R13, RZ, 0x33, !PT ;  /* 0x0000000dff157212 */ /* 0x000fc600078e33ff */
        /* <DEDUP_REMOVED lines=15> */
[----:B------:R-:W0:Y:S01]  /*1a10*/  LDC.64 R6, c[0x0][0x380] ;  /* 0x0000e000ff067b82 */ /* 0x000e220000000a00 */
[----:B------:R-:W-:Y:S02]  /*1a20*/  ISETP.NE.AND P2, PT, R18, RZ, PT ;  /* 0x000000ff1200720c */ /* 0x000fe40003f45270 */
[----:B------:R-:W-:Y:S02]  /*1a30*/  LOP3.LUT R18, RZ, R18, RZ, 0x33, !PT ;  /* 0x00000012ff127212 */ /* 0x000fe400078e33ff */
[----:B------:R-:W-:Y:S01]  /*1a40*/  @P1 VIADD R8, R8, 0x1 ;  /* 0x0000000108081836 */ /* 0x000fe20000000000 */
[----:B------:R-:W-:-:S03]  /*1a50*/  ISETP.NE.AND P1, PT, R13, RZ, PT ;  /* 0x000000ff0d00720c */ /* 0x000fc60003f25270 */
[----:B------:R-:W-:Y:S02]  /*1a60*/  @!P4 IADD3 R9, PT, PT, R9, -R12, RZ ;  /* 0x8000000c0909c210 */ /* 0x000fe40007ffe0ff */
[----:B------:R-:W-:Y:S02]  /*1a70*/  @!P3 IMAD.MOV R8, RZ, RZ, -R8 ;  /* 0x000000ffff08b224 */ /* 0x000fe400078e0a08 */
[----:B------:R-:W-:-:S03]  /*1a80*/  @!P5 IADD3 R9, PT, PT, -R9, RZ, RZ ;  /* 0x000000ff0909d210 */ /* 0x000fc60007ffe1ff */
[----:B------:R-:W-:Y:S02]  /*1a90*/  SEL R23, R21, R8, !P1 ;  /* 0x0000000815177207 */ /* 0x000fe40004800000 */
[----:B------:R-:W-:-:S03]  /*1aa0*/  SEL R9, R18, R9, !P2 ;  /* 0x0000000912097207 */ /* 0x000fc60005000000 */
[----:B-1----:R-:W-:Y:S02]  /*1ab0*/  IMAD R23, R2, UR7, R23 ;  /* 0x0000000702177c24 */ /* 0x002fe4000f8e0217 */
[----:B------:R-:W-:Y:S02]  /*1ac0*/  IMAD R9, R4, UR7, R9 ;  /* 0x0000000704097c24 */ /* 0x000fe4000f8e0209 */
[----:B---3--:R-:W-:-:S04]  /*1ad0*/  IMAD R22, R22, UR16, R23 ;  /* 0x0000001016167c24 */ /* 0x008fc8000f8e0217 */
[----:B------:R-:W-:-:S04]  /*1ae0*/  IMAD R9, R22, UR17, R9 ;  /* 0x0000001116097c24 */ /* 0x000fc8000f8e0209 */
[----:B0-----:R-:W-:-:S06]  /*1af0*/  IMAD.WIDE R8, R9, 0x4, R6 ;  /* 0x0000000409087825 */ /* 0x001fcc00078e0206 */
[----:B------:R0:W2:Y:S01]  /*1b00*/  LDG.E R8, desc[UR10][R8.64] ;  /* 0x0000000a08087981 */ /* 0x0000a2000c1e1900 */
[----:B------:R-:W-:-:S05]  /*1b10*/  VIADD R22, R10, 0x1 ;  /* 0x000000010a167836 */ /* 0x000fca0000000000 */
[----:B------:R-:W-:-:S05]  /*1b20*/  IABS R23, R22 ;  /* 0x0000001600177213 */ /* 0x000fca0000000000 */
[----:B------:R-:W-:-:S05]  /*1b30*/  IMAD.HI.U32 R17, R17, R23, RZ ;  /* 0x0000001711117227 */ /* 0x000fca00078e00ff */
[----:B------:R-:W-:-:S05]  /*1b40*/  IADD3 R24, PT, PT, -R17, RZ, RZ ;  /* 0x000000ff11187210 */ /* 0x000fca0007ffe1ff */
[----:B------:R-:W-:-:S05]  /*1b50*/  IMAD R23, R14, R24, R23 ;  /* 0x000000180e177224 */ /* 0x000fca00078e0217 */
[----:B------:R-:W-:-:S13]  /*1b60*/  ISETP.GT.U32.AND P4, PT, R14, R23, PT ;  /* 0x000000170e00720c */ /* 0x000fda0003f84070 */
[----:B------:R-:W-:Y:S01]  /*1b70*/  @!P4 IMAD.IADD R23, R23, 0x1, -R14 ;  /* 0x000000011717c824 */ /* 0x000fe200078e0a0e */
[----:B------:R-:W-:-:S04]  /*1b80*/  @!P4 IADD3 R17, PT, PT, R17, 0x1, RZ ;  /* 0x000000011111c810 */ /* 0x000fc80007ffe0ff */
[----:B------:R-:W-:Y:S02]  /*1b90*/  ISETP.GE.U32.AND P3, PT, R23, R14, PT ;  /* 0x0000000e1700720c */ /* 0x000fe40003f66070 */
[----:B------:R-:W-:-:S04]  /*1ba0*/  LOP3.LUT R14, R22, R15, RZ, 0x3c, !PT ;  /* 0x0000000f160e7212 */ /* 0x000fc800078e3cff */
[----:B------:R-:W-:-:S07]  /*1bb0*/  ISETP.GE.AND P5, PT, R14, RZ, PT ;  /* 0x000000ff0e00720c */ /* 0x000fce0003fa6270 */
[----:B------:R-:W-:-:S06]  /*1bc0*/  @P3 VIADD R17, R17, 0x1 ;  /* 0x0000000111113836 */ /* 0x000fcc0000000000 */
[----:B------:R-:W-:-:S04]  /*1bd0*/  @!P5 IADD3 R17, PT, PT, -R17, RZ, RZ ;  /* 0x000000ff1111d210 */ /* 0x000fc80007ffe1ff */
[----:B------:R-:W-:-:S05]  /*1be0*/  SEL R16, R16, R17, !P0 ;  /* 0x0000001110107207 */ /* 0x000fca0004000000 */
[--C-:B0-----:R-:W-:Y:S02]  /*1bf0*/  IMAD.MOV R9, RZ, RZ, -R16.reuse ;  /* 0x000000ffff097224 */ /* 0x101fe400078e0a10 */
[----:B------:R-:W-:Y:S02]  /*1c00*/  IMAD R16, R3, UR8, R16 ;  /* 0x0000000803107c24 */ /* 0x000fe4000f8e0210 */
[----:B------:R-:W-:-:S05]  /*1c10*/  IMAD R22, R15, R9, R22 ;  /* 0x000000090f167224 */ /* 0x000fca00078e0216 */
[----:B------:R-:W-:Y:S02]  /*1c20*/  IABS R9, R22 ;  /* 0x0000001600097213 */ /* 0x000fe40000000000 */
[----:B------:R-:W-:-:S03]  /*1c30*/  LOP3.LUT R13, R22, R13, RZ, 0x3c, !PT ;  /* 0x0000000d160d7212 */ /* 0x000fc600078e3cff */
[----:B------:R-:W-:Y:S01]  /*1c40*/  IMAD.HI.U32 R19, R19, R9, RZ ;  /* 0x0000000913137227 */ /* 0x000fe200078e00ff */
[----:B------:R-:W-:-:S03]  /*1c50*/  ISETP.GE.AND P4, PT, R13, RZ, PT ;  /* 0x000000ff0d00720c */ /* 0x000fc60003f86270 */
        /* <DEDUP_REMOVED lines=11> */
[----:B------:R-:W-:Y:S02]  /*1d10*/  ISETP.GT.U32.AND P5, PT, R12, R9, PT ;  /* 0x000000090c00720c */ /* 0x000fe40003fa4070 */
[----:B------:R-:W-:-:S09]  /*1d20*/  ISETP.GE.AND P3, PT, R22, RZ, PT ;  /* 0x000000ff1600720c */ /* 0x000fd20003f66270 */
[----:B------:R-:W-:Y:S02]  /*1d30*/  @P0 VIADD R19, R19, 0x1 ;  /* 0x0000000113130836 */ /* 0x000fe40000000000 */
[----:B------:R-:W-:Y:S02]  /*1d40*/  @!P5 IADD3 R9, PT, PT, R9, -R12, RZ ;  /* 0x8000000c0909d210 */ /* 0x000fe40007ffe0ff */
[----:B------:R-:W0:Y:S01]  /*1d50*/  LDC.64 R12, c[0x0][0x388] ;  /* 0x0000e200ff0c7b82 */ /* 0x000e220000000a00 */
[----:B------:R-:W-:Y:S01]  /*1d60*/  @!P4 IMAD.MOV R19, RZ, RZ, -R19 ;  /* 0x000000ffff13c224 */ /* 0x000fe200078e0a13 */
[----:B------:R-:W-:-:S04]  /*1d70*/  @!P3 IADD3 R9, PT, PT, -R9, RZ, RZ ;  /* 0x000000ff0909b210 */ /* 0x000fc80007ffe1ff */
[----:B------:R-:W-:Y:S02]  /*1d80*/  SEL R11, R21, R19, !P1 ;  /* 0x00000013150b7207 */ /* 0x000fe40004800000 */
[----:B------:R-:W-:-:S03]  /*1d90*/  SEL R9, R18, R9, !P2 ;  /* 0x0000000912097207 */ /* 0x000fc60005000000 */
[----:B------:R-:W-:-:S04]  /*1da0*/  IMAD R11, R2, UR7, R11 ;  /* 0x00000007020b7c24 */ /* 0x000fc8000f8e020b */
[----:B------:R-:W-:Y:S02]  /*1db0*/  IMAD R16, R16, UR16, R11 ;  /* 0x0000001010107c24 */ /* 0x000fe4000f8e020b */
[----:B------:R-:W-:Y:S02]  /*1dc0*/  IMAD R11, R4, UR7, R9 ;  /* 0x00000007040b7c24 */ /* 0x000fe4000f8e0209 */
[----:B------:R-:W-:Y:S02]  /*1dd0*/  IMAD.IADD R9, R5, 0x1, R10 ;  /* 0x0000000105097824 */ /* 0x000fe400078e020a */
[----:B------:R-:W-:Y:S02]  /*1de0*/  IMAD R11, R16, UR17, R11 ;  /* 0x00000011100b7c24 */ /* 0x000fe4000f8e020b */
[----:B0-----:R-:W-:-:S04]  /*1df0*/  IMAD.WIDE R12, R9, 0x4, R12 ;  /* 0x00000004090c7825 */ /* 0x001fc800078e020c */
[----:B------:R-:W-:Y:S01]  /*1e00*/  IMAD.WIDE R6, R11, 0x4, R6 ;  /* 0x000000040b067825 */ /* 0x000fe200078e0206 */
[----:B--2---:R1:W-:Y:S05]  /*1e10*/  STG.E desc[UR10][R12.64], R8 ;  /* 0x000000080c007986 */ /* 0x0043ea000c10190a */
[----:B------:R-:W2:Y:S01]  /*1e20*/  LDG.E R7, desc[UR10][R6.64] ;  /* 0x0000000a06077981 */ /* 0x000ea2000c1e1900 */
[----:B------:R-:W-:-:S03]  /*1e30*/  IADD3 R10, PT, PT, R10, 0x2, RZ ;  /* 0x000000020a0a7810 */ /* 0x000fc60007ffe0ff */
[----:B--2---:R1:W-:Y:S04]  /*1e40*/  STG.E desc[UR10][R12.64+0x4], R7 ;  /* 0x000004070c007986 */ /* 0x0043e8000c10190a */
.L_x_25:
[----:B------:R-:W-:Y:S05]  /*1e50*/  BRA.U !UP1, `(.L_x_24) ;  /* 0x0000000509687547 */ /* 0x000fea000b800000 */
[----:B0-----:R-:W0:Y:S01]  /*1e60*/  LDC R15, c[0x0][0x3bc] ;  /* 0x0000ef00ff0f7b82 */ /* 0x001e220000000800 */
[----:B------:R-:W-:Y:S01]  /*1e70*/  IABS R14, R10 ;  /* 0x0000000a000e7213 */ /* 0x000fe20000000000 */
[----:B------:R-:W5:Y:S01]  /*1e80*/  LDCU UR7, c[0x0][0x3a8] ;  /* 0x00007500ff0777ac */ /* 0x000f620008000800 */
[----:B------:R-:W2:Y:S05]  /*1e90*/  LDCU UR8, c[0x0][0x394] ;  /* 0x00007280ff0877ac */ /* 0x000eaa0008000800 */
[----:B------:R-:W3:Y:S01]  /*1ea0*/  LDC R11, c[0x0][0x3a0] ;  /* 0x0000e800ff0b7b82 */ /* 0x000ee20000000800 */
[----:B------:R-:W4:Y:S07]  /*1eb0*/  LDCU.64 UR16, c[0x0][0x398] ;  /* 0x00007300ff1077ac */ /* 0x000f2e0008000a00 */
[----:B-1----:R-:W1:Y:S01]  /*1ec0*/  LDC R12, c[0x0][0x3a4] ;  /* 0x0000e900ff0c7b82 */ /* 0x002e620000000800 */
[----:B0-----:R-:W-:-:S04]  /*1ed0*/  IABS R8, R15 ;  /* 0x0000000f00087213 */ /* 0x001fc80000000000 */
[----:B------:R-:W0:Y:S01]  /*1ee0*/  I2F.RP R9, R8 ;  /* 0x0000000800097306 */ /* 0x000e220000209400 */
[----:B---3--:R-:W-:Y:S02]  /*1ef0*/  IABS R17, R11 ;  /* 0x0000000b00117213 */ /* 0x008fe40000000000 */
[----:B------:R-:W-:-:S05]  /*1f00*/  ISETP.NE.AND P4, PT, R11, RZ, PT ;  /* 0x000000ff0b00720c */ /* 0x000fca0003f85270 */
[----:B0-----:R-:W0:Y:S02]  /*1f10*/  MUFU.RCP R9, R9 ;  /* 0x0000000900097308 */ /* 0x001e240000001000 */
[----:B0-----:R-:W-:-:S06]  /*1f20*/  VIADD R6, R9, 0xffffffe ;  /* 0x0ffffffe09067836 */ /* 0x001fcc0000000000 */
[----:B------:R0:W3:Y:S02]  /*1f30*/  F2I.FTZ.U32.TRUNC.NTZ R7, R6 ;  /* 0x0000000600077305 */ /* 0x0000e4000021f000 */
[----:B0-----:R-:W-:Y:S01]  /*1f40*/  IMAD.MOV.U32 R6, RZ, RZ, RZ ;  /* 0x000000ffff067224 */ /* 0x001fe200078e00ff */
[----:B---3--:R-:W-:-:S05]  /*1f50*/  IADD3 R13, PT, PT, RZ, -R7, RZ ;  /* 0x80000007ff0d7210 */ /* 0x008fca0007ffe0ff */
[----:B------:R-:W-:-:S04]  /*1f60*/  IMAD R13, R13, R8, RZ ;  /* 0x000000080d0d7224 */ /* 0x000fc800078e02ff */
[----:B------:R-:W-:Y:S01]  /*1f70*/  IMAD.HI.U32 R16, R7, R13, R6 ;  /* 0x0000000d07107227 */ /* 0x000fe200078e0006 */
[----:B------:R-:W-:Y:S02]  /*1f80*/  MOV R7, R14 ;  /* 0x0000000e00077202 */ /* 0x000fe40000000f00 */
[----:B-1----:R-:W-:Y:S01]  /*1f90*/  IABS R14, R12 ;  /* 0x0000000c000e7213 */ /* 0x002fe20000000000 */
[----:B------:R-:W-:Y:S02]  /*1fa0*/  IMAD.MOV.U32 R13, RZ, RZ, R17 ;  /* 0x000000ffff0d7224 */ /* 0x000fe400078e0011 */
[----:B------:R-:W-:Y:S01]  /*1fb0*/  IMAD.HI.U32 R16, R16, R7, RZ ;  /* 0x0000000710107227 */ /* 0x000fe200078e00ff */
[----:B------:R-:W0:Y:S04]  /*1fc0*/  I2F.RP R18, R14 ;  /* 0x0000000e00127306 */ /* 0x000e280000209400 */
[----:B------:R-:W-:-:S04]  /*1fd0*/  IADD3 R6, PT, PT, -R16, RZ, RZ ;  /* 0x000000ff10067210 */ /* 0x000fc80007ffe1ff */
[----:B------:R-:W1:Y:S01]  /*1fe0*/  I2F.RP R17, R13 ;  /* 0x0000000d00117306 */ /* 0x000e620000209400 */
[----:B------:R-:W-:Y:S01]  /*1ff0*/  IMAD R7, R8, R6, R7 ;  /* 0x0000000608077224 */ /* 0x000fe200078e0207 */
[----:B------:R-:W-:-:S04]  /*2000*/  LOP3.LUT R6, R10, R15, RZ, 0x3c, !PT ;  /* 0x0000000f0a067212 */ /* 0x000fc800078e3cff */
[----:B------:R-:W-:Y:S02]  /*2010*/  ISETP.GT.U32.AND P1, PT, R8, R7, PT ;  /* 0x000000070800720c */ /* 0x000fe40003f24070 */
[----:B0-----:R-:W0:Y:S01]  /*2020*/  MUFU.RCP R18, R18 ;  /* 0x0000001200127308 */ /* 0x001e220000001000 */
[----:B------:R-:W-:-:S07]  /*2030*/  ISETP.GE.AND P2, PT, R6, RZ, PT ;  /* 0x000000ff0600720c */ /* 0x000fce0003f46270 */
[----:B-1----:R-:W1:Y:S03]  /*2040*/  MUFU.RCP R17, R17 ;  /* 0x0000001100117308 */ /* 0x002e660000001000 */
[----:B------:R-:W-:Y:S01]  /*2050*/  @!P1 IMAD.IADD R7, R7, 0x1, -R8 ;  /* 0x0000000107079824 */ /* 0x000fe200078e0a08 */
[----:B------:R-:W-:Y:S02]  /*2060*/  @!P1 IADD3 R16, PT, PT, R16, 0x1, RZ ;  /* 0x0000000110109810 */ /* 0x000fe40007ffe0ff */
[----:B------:R-:W-:Y:S02]  /*2070*/  ISETP.NE.AND P1, PT, R15, RZ, PT ;  /* 0x000000ff0f00720c */ /* 0x000fe40003f25270 */
[----:B------:R-:W-:Y:S01]  /*2080*/  ISETP.GE.U32.AND P0, PT, R7, R8, PT ;  /* 0x000000080700720c */ /* 0x000fe20003f06070 */
[----:B0-----:R-:W-:-:S04]  /*2090*/  VIADD R6, R18, 0xffffffe ;  /* 0x0ffffffe12067836 */ /* 0x001fc80000000000 */
[----:B------:R0:W3:Y:S01]  /*20a0*/  F2I.FTZ.U32.TRUNC.NTZ R7, R6 ;  /* 0x0000000600077305 */ /* 0x0000e2000021f000 */
[----:B-1----:R-:W-:-:S07]  /*20b0*/  IADD3 R8, PT, PT, R17, 0xffffffe, RZ ;  /* 0x0ffffffe11087810 */ /* 0x002fce0007ffe0ff */
[----:B------:R-:W1:Y:S01]  /*20c0*/  F2I.FTZ.U32.TRUNC.NTZ R9, R8 ;  /* 0x0000000800097305 */ /* 0x000e62000021f000 */
[----:B------:R-:W-:Y:S02]  /*20d0*/  @P0 VIADD R16, R16, 0x1 ;  /* 0x0000000110100836 */ /* 0x000fe40000000000 */
[----:B0-----:R-:W-:-:S03]  /*20e0*/  IMAD.MOV.U32 R6, RZ, RZ, RZ ;  /* 0x000000ffff067224 */ /* 0x001fc600078e00ff */
[----:B------:R-:W-:Y:S02]  /*20f0*/  @!P2 IADD3 R16, PT, PT, -R16, RZ, RZ ;  /* 0x000000ff1010a210 */ /* 0x000fe40007ffe1ff */
[----:B------:R-:W-:Y:S02]  /*2100*/  @!P1 LOP3.LUT R16, RZ, R15, RZ, 0x33, !PT ;  /* 0x0000000fff109212 */ /* 0x000fe400078e33ff */
[----:B---3--:R-:W-:-:S03]  /*2110*/  IADD3 R17, PT, PT, RZ, -R7, RZ ;  /* 0x80000007ff117210 */ /* 0x008fc60007ffe0ff */
[----:B------:R-:W-:Y:S02]  /*2120*/  IMAD.MOV R18, RZ, RZ, -R16 ;  /* 0x000000ffff127224 */ /* 0x000fe400078e0a10 */
[----:B-1----:R-:W-:Y:S02]  /*2130*/  IMAD.MOV R8, RZ, RZ, -R9 ;  /* 0x000000ffff087224 */ /* 0x002fe400078e0a09 */
[----:B------:R-:W-:Y:S02]  /*2140*/  IMAD R18, R15, R18, R10 ;  /* 0x000000120f127224 */ /* 0x000fe400078e020a */
[----:B------:R-:W-:Y:S02]  /*2150*/  IMAD R15, R8, R13, RZ ;  /* 0x0000000d080f7224 */ /* 0x000fe400078e02ff */
[----:B------:R-:W-:Y:S02]  /*2160*/  HFMA2 R8, -RZ, RZ, 0, 0 ;  /* 0x00000000ff087431 */ /* 0x000fe400000001ff */
[----:B------:R-:W-:Y:S01]  /*2170*/  IMAD R17, R17, R14, RZ ;  /* 0x0000000e11117224 */ /* 0x000fe200078e02ff */
[----:B------:R-:W-:Y:S01]  /*2180*/  IABS R19, R18 ;  /* 0x0000001200137213 */ /* 0x000fe20000000000 */
[----:B--2---:R-:W-:-:S02]  /*2190*/  IMAD R3, R3, UR8, R16 ;  /* 0x0000000803037c24 */ /* 0x004fc4000f8e0210 */
[----:B------:R-:W-:-:S04]  /*21a0*/  IMAD.HI.U32 R20, R7, R17, R6 ;  /* 0x0000001107147227 */ /* 0x000fc800078e0006 */
[----:B------:R-:W-:Y:S01]  /*21b0*/  IMAD.HI.U32 R8, R9, R15, R8 ;  /* 0x0000000f09087227 */ /* 0x000fe200078e0008 */
[----:B------:R-:W-:-:S05]  /*21c0*/  MOV R9, R19 ;  /* 0x0000001300097202 */ /* 0x000fca0000000f00 */
[----:B------:R-:W-:-:S04]  /*21d0*/  IMAD.HI.U32 R6, R8, R9, RZ ;  /* 0x0000000908067227 */ /* 0x000fc800078e00ff */
[----:B------:R-:W-:-:S04]  /*21e0*/  IMAD.HI.U32 R7, R20, R9, RZ ;  /* 0x0000000914077227 */ /* 0x000fc800078e00ff */
[----:B------:R-:W-:Y:S01]  /*21f0*/  IMAD.MOV R8, RZ, RZ, -R6 ;  /* 0x000000ffff087224 */ /* 0x000fe200078e0a06 */
[----:B------:R-:W-:-:S03]  /*2200*/  IADD3 R7, PT, PT, -R7, RZ, RZ ;  /* 0x000000ff07077210 */ /* 0x000fc60007ffe1ff */
[C-C-:B------:R-:W-:Y:S02]  /*2210*/  IMAD R8, R13.reuse, R8, R9.reuse ;  /* 0x000000080d087224 */ /* 0x140fe400078e0209 */
[----:B------:R-:W-:Y:S01]  /*2220*/  IMAD R9, R14, R7, R9 ;  /* 0x000000070e097224 */ /* 0x000fe200078e0209 */
[----:B------:R-:W-:Y:S02]  /*2230*/  LOP3.LUT R7, R18, R11, RZ, 0x3c, !PT ;  /* 0x0000000b12077212 */ /* 0x000fe400078e3cff */
[----:B------:R-:W-:Y:S02]  /*2240*/  ISETP.GT.U32.AND P1, PT, R13, R8, PT ;  /* 0x000000080d00720c */ /* 0x000fe40003f24070 */
[----:B------:R-:W-:Y:S02]  /*2250*/  ISETP.GT.U32.AND P0, PT, R14, R9, PT ;  /* 0x000000090e00720c */ /* 0x000fe40003f04070 */
[----:B------:R-:W-:-:S09]  /*2260*/  ISETP.GE.AND P2, PT, R7, RZ, PT ;  /* 0x000000ff0700720c */ /* 0x000fd20003f46270 */
[----:B------:R-:W-:Y:S02]  /*2270*/  @!P1 IMAD.IADD R8, R8, 0x1, -R13 ;  /* 0x0000000108089824 */ /* 0x000fe400078e0a0d */
[----:B------:R-:W-:Y:S01]  /*2280*/  @!P0 IADD3 R9, PT, PT, R9, -R14, RZ ;  /* 0x8000000e09098210 */ /* 0x000fe20007ffe0ff */
[----:B------:R-:W-:Y:S01]  /*2290*/  @!P1 VIADD R6, R6, 0x1 ;  /* 0x0000000106069836 */ /* 0x000fe20000000000 */
[----:B------:R-:W-:Y:S02]  /*22a0*/  ISETP.GE.AND P1, PT, R18, RZ, PT ;  /* 0x000000ff1200720c */ /* 0x000fe40003f26270 */
[----:B------:R-:W-:Y:S02]  /*22b0*/  ISETP.GE.U32.AND P0, PT, R8, R13, PT ;  /* 0x0000000d0800720c */ /* 0x000fe40003f06070 */
[----:B------:R-:W-:-:S11]  /*22c0*/  ISETP.GT.U32.AND P3, PT, R14, R9, PT ;  /* 0x000000090e00720c */ /* 0x000fd60003f64070 */
[----:B------:R-:W-:Y:S02]  /*22d0*/  @P0 IADD3 R6, PT, PT, R6, 0x1, RZ ;  /* 0x0000000106060810 */ /* 0x000fe40007ffe0ff */
[----:B------:R-:W-:Y:S01]  /*22e0*/  ISETP.NE.AND P0, PT, R12, RZ, PT ;  /* 0x000000ff0c00720c */ /* 0x000fe20003f05270 */
[----:B------:R-:W-:Y:S01]  /*22f0*/  @!P3 IMAD.IADD R9, R9, 0x1, -R14 ;  /* 0x000000010909b824 */ /* 0x000fe200078e0a0e */
[----:B------:R-:W-:Y:S02]  /*2300*/  MOV R13, R6 ;  /* 0x00000006000d7202 */ /* 0x000fe40000000f00 */
[----:B------:R-:W0:Y:S02]  /*2310*/  LDC.64 R6, c[0x0][0x380] ;  /* 0x0000e000ff067b82 */ /* 0x000e240000000a00 */
[----:B------:R-:W-:Y:S01]  /*2320*/  @!P1 IADD3 R9, PT, PT, -R9, RZ, RZ ;  /* 0x000000ff09099210 */ /* 0x000fe20007ffe1ff */
[----:B------:R-:W-:Y:S01]  /*2330*/  @!P2 IMAD.MOV R13, RZ, RZ, -R13 ;  /* 0x000000ffff0da224 */ /* 0x000fe200078e0a0d */
[----:B------:R-:W-:-:S05]  /*2340*/  @!P4 LOP3.LUT R13, RZ, R11, RZ, 0x33, !PT ;  /* 0x0000000bff0dc212 */ /* 0x000fca00078e33ff */
[----:B------:R-:W-:Y:S01]  /*2350*/  @!P0 LOP3.LUT R9, RZ, R12, RZ, 0x33, !PT ;  /* 0x0000000cff098212 */ /* 0x000fe200078e33ff */
[----:B-----5:R-:W-:-:S04]  /*2360*/  IMAD R2, R2, UR7, R13 ;  /* 0x0000000702027c24 */ /* 0x020fc8000f8e020d */
[----:B------:R-:W-:Y:S02]  /*2370*/  IMAD R4, R4, UR7, R9 ;  /* 0x0000000704047c24 */ /* 0x000fe4000f8e0209 */
[----:B----4-:R-:W-:-:S04]  /*2380*/  IMAD R3, R3, UR16, R2 ;  /* 0x0000001003037c24 */ /* 0x010fc8000f8e0202 */
[----:B------:R-:W-:-:S04]  /*2390*/  IMAD R3, R3, UR17, R4 ;  /* 0x0000001103037c24 */ /* 0x000fc8000f8e0204 */
[----:B0-----:R-:W-:Y:S02]  /*23a0*/  IMAD.WIDE R6, R3, 0x4, R6 ;  /* 0x0000000403067825 */ /* 0x001fe400078e0206 */
[----:B------:R-:W0:Y:S04]  /*23b0*/  LDC.64 R2, c[0x0][0x388] ;  /* 0x0000e200ff027b82 */ /* 0x000e280000000a00 */
[----:B------:R-:W2:Y:S01]  /*23c0*/  LDG.E R7, desc[UR10][R6.64] ;  /* 0x0000000a06077981 */ /* 0x000ea2000c1e1900 */
[----:B------:R-:W-:-:S04]  /*23d0*/  IMAD.IADD R5, R5, 0x1, R10 ;  /* 0x0000000105057824 */ /* 0x000fc800078e020a */
[----:B0-----:R-:W-:-:S05]  /*23e0*/  IMAD.WIDE R2, R5, 0x4, R2 ;  /* 0x0000000405027825 */ /* 0x001fca00078e0202 */
[----:B--2---:R0:W-:Y:S02]  /*23f0*/  STG.E desc[UR10][R2.64], R7 ;  /* 0x0000000702007986 */ /* 0x0041e4000c10190a */
.L_x_24:
[----:B------:R-:W5:Y:S01]  /*2400*/  LDCU UR7, c[0x0][0x3b4] ;  /* 0x00007680ff0777ac */ /* 0x000f620008000800 */
[----:B------:R-:W-:-:S04]  /*2410*/  IADD3 R0, PT, PT, R0, UR5, RZ ;  /* 0x0000000500007c10 */ /* 0x000fc8000fffe0ff */
[----:B-----5:R-:W-:-:S13]  /*2420*/  ISETP.GE.AND P0, PT, R0, UR7, PT ;  /* 0x0000000700007c0c */ /* 0x020fda000bf06270 */
[----:B------:R-:W-:Y:S05]  /*2430*/  @!P0 BRA `(.L_x_26) ;  /* 0xffffffdc004c8947 */ /* 0x000fea000383ffff */
[----:B--234-:R-:W-:Y:S05]  /*2440*/  EXIT ;  /* 0x000000000000794d */ /* 0x01cfea0003800000 */
.L_x_27:
        /* <DEDUP_REMOVED lines=11> */
.L_x_43:


//--------------------- .text.im2col_gpuv4        --------------------------
	.section	.text.im2col_gpuv4,"ax",@progbits
	.align	128
        .global         im2col_gpuv4
        .type           im2col_gpuv4,@function
        .size           im2col_gpuv4,(.L_x_44 - im2col_gpuv4)
        .other          im2col_gpuv4,@"STO_CUDA_ENTRY STV_DEFAULT"
im2col_gpuv4:
.text.im2col_gpuv4:
[----:B------:R-:W-:Y:S08]  /*0000*/  LDC R1, c[0x0][0x37c] ;  /* 0x0000df00ff017b82 */ /* 0x000ff00000000800 */
[----:B------:R-:W0:Y:S01]  /*0010*/  LDC R7, c[0x0][0x3b8] ;  /* 0x0000ee00ff077b82 */ /* 0x000e220000000800 */
[----:B------:R-:W1:Y:S07]  /*0020*/  S2R R3, SR_TID.X ;  /* 0x0000000000037919 */ /* 0x000e6e0000002100 */
[----:B------:R-:W1:Y:S08]  /*0030*/  S2UR UR4, SR_CTAID.X ;  /* 0x00000000000479c3 */ /* 0x000e700000002500 */
[----:B------:R-:W1:Y:S01]  /*0040*/  LDC R10, c[0x0][0x360] ;  /* 0x0000d800ff0a7b82 */ /* 0x000e620000000800 */
[----:B0-----:R-:W-:-:S02]  /*0050*/  IABS R2, R7 ;  /* 0x0000000700027213 */ /* 0x001fc40000000000 */
[----:B------:R-:W-:Y:S02]  /*0060*/  LOP3.LUT R11, RZ, R7, RZ, 0x33, !PT ;  /* 0x00000007ff0b7212 */ /* 0x000fe400078e33ff */
[----:B------:R-:W0:Y:S01]  /*0070*/  I2F.RP R0, R2 ;  /* 0x0000000200007306 */ /* 0x000e220000209400 */
[----:B-1----:R-:W-:Y:S01]  /*0080*/  IMAD R10, R10, UR4, R3 ;  /* 0x000000040a0a7c24 */ /* 0x002fe2000f8e0203 */
[----:B------:R-:W1:Y:S06]  /*0090*/  LDCU UR4, c[0x0][0x3b4] ;  /* 0x00007680ff0477ac */ /* 0x000e6c0008000800 */
[----:B0-----:R-:W0:Y:S01]  /*00a0*/  MUFU.RCP R0, R0 ;  /* 0x0000000000007308 */ /* 0x001e220000001000 */
[----:B------:R-:W-:Y:S01]  /*00b0*/  IABS R6, R10 ;  /* 0x0000000a00067213 */ /* 0x000fe20000000000 */
[----:B0-----:R-:W-:-:S06]  /*00c0*/  VIADD R4, R0, 0xffffffe ;  /* 0x0ffffffe00047836 */ /* 0x001fcc0000000000 */
[----:B------:R0:W2:Y:S02]  /*00d0*/  F2I.FTZ.U32.TRUNC.NTZ R5, R4 ;  /* 0x0000000400057305 */ /* 0x0000a4000021f000 */
[----:B0-----:R-:W-:Y:S02]  /*00e0*/  HFMA2 R4, -RZ, RZ, 0, 0 ;  /* 0x00000000ff047431 */ /* 0x001fe400000001ff */
[----:B--2---:R-:W-:-:S04]  /*00f0*/  IMAD.MOV R9, RZ, RZ, -R5 ;  /* 0x000000ffff097224 */ /* 0x004fc800078e0a05 */
[----:B------:R-:W-:-:S04]  /*0100*/  IMAD R3, R9, R2, RZ ;  /* 0x0000000209037224 */ /* 0x000fc800078e02ff */
[----:B------:R-:W-:-:S04]  /*0110*/  IMAD.HI.U32 R5, R5, R3, R4 ;  /* 0x0000000305057227 */ /* 0x000fc800078e0004 */
[----:B------:R-:W-:-:S04]  /*0120*/  IMAD.MOV.U32 R3, RZ, RZ, R6 ;  /* 0x000000ffff037224 */ /* 0x000fc800078e0006 */
[----:B------:R-:W-:-:S04]  /*0130*/  IMAD.HI.U32 R0, R5, R3, RZ ;  /* 0x0000000305007227 */ /* 0x000fc800078e00ff */
        /* <DEDUP_REMOVED lines=8> */
[----:B------:R-:W-:Y:S01]  /*01c0*/  @P0 VIADD R0, R0, 0x1 ;  /* 0x0000000100000836 */ /* 0x000fe20000000000 */
[----:B------:R-:W-:-:S04]  /*01d0*/  ISETP.NE.AND P0, PT, R7, RZ, PT ;  /* 0x000000ff0700720c */ /* 0x000fc80003f05270 */
[----:B------:R-:W-:-:S04]  /*01e0*/  @!P2 IADD3 R0, PT, PT, -R0, RZ, RZ ;  /* 0x000000ff0000a210 */ /* 0x000fc80007ffe1ff */
[----:B------:R-:W-:-:S04]  /*01f0*/  SEL R0, R11, R0, !P0 ;  /* 0x000000000b007207 */ /* 0x000fc80004000000 */
[----:B-1----:R-:W-:-:S13]  /*0200*/  ISETP.GE.AND P1, PT, R0, UR4, PT ;  /* 0x0000000400007c0c */ /* 0x002fda000bf26270 */
[----:B------:R-:W-:Y:S05]  /*0210*/  @P1 EXIT ;  /* 0x000000000000194d */ /* 0x000fea0003800000 */
[----:B------:R-:W-:-:S13]  /*0220*/  ISETP.GE.AND P1, PT, R7, RZ, PT ;  /* 0x000000ff0700720c */ /* 0x000fda0003f26270 */
[----:B------:R-:W-:Y:S05]  /*0230*/  @!P1 EXIT ;  /* 0x000000000000994d */ /* 0x000fea0003800000 */
[----:B------:R-:W0:Y:S01]  /*0240*/  LDC R13, c[0x0][0x3ac] ;  /* 0x0000eb00ff0d7b82 */ /* 0x000e220000000800 */
[----:B------:R-:W-:Y:S01]  /*0250*/  ISETP.GE.AND P3, PT, R10, RZ, PT ;  /* 0x000000ff0a00720c */ /* 0x000fe20003f66270 */
[----:B------:R-:W1:Y:S01]  /*0260*/  LDCU UR4, c[0x0][0x394] ;  /* 0x00007280ff0477ac */ /* 0x000e620008000800 */
[----:B------:R-:W-:Y:S01]  /*0270*/  ISETP.GT.U32.AND P1, PT, R2, R5, PT ;  /* 0x000000050200720c */ /* 0x000fe20003f24070 */
[----:B------:R-:W-:Y:S01]  /*0280*/  IMAD.IADD R2, R5, 0x1, -R2 ;  /* 0x0000000105027824 */ /* 0x000fe200078e0a02 */
[----:B------:R-:W2:Y:S03]  /*0290*/  LDCU UR6, c[0x0][0x3a8] ;  /* 0x00007500ff0677ac */ /* 0x000ea60008000800 */
[----:B------:R-:W3:Y:S01]  /*02a0*/  LDC R6, c[0x0][0x3bc] ;  /* 0x0000ef00ff067b82 */ /* 0x000ee20000000800 */
[----:B------:R-:W4:Y:S07]  /*02b0*/  LDCU.64 UR8, c[0x0][0x398] ;  /* 0x00007300ff0877ac */ /* 0x000f2e0008000a00 */
[----:B------:R-:W5:Y:S01]  /*02c0*/  LDC R8, c[0x0][0x3b0] ;  /* 0x0000ec00ff087b82 */ /* 0x000f620000000800 */
[----:B0-----:R-:W-:-:S07]  /*02d0*/  IABS R4, R13 ;  /* 0x0000000d00047213 */ /* 0x001fce0000000000 */
[----:B------:R-:W0:Y:S01]  /*02e0*/  LDC R10, c[0x0][0x3a4] ;  /* 0x0000e900ff0a7b82 */ /* 0x000e220000000800 */
[----:B------:R-:W1:Y:S01]  /*02f0*/  I2F.RP R3, R4 ;  /* 0x0000000400037306 */ /* 0x000e620000209400 */
[----:B---3--:R-:W-:-:S07]  /*0300*/  IABS R14, R6 ;  /* 0x00000006000e7213 */ /* 0x008fce0000000000 */
[----:B------:R-:W3:Y:S01]  /*0310*/  I2F.RP R18, R14 ;  /* 0x0000000e00127306 */ /* 0x000ee20000209400 */
[----:B-----5:R-:W-:-:S07]  /*0320*/  IABS R9, R8 ;  /* 0x0000000800097213 */ /* 0x020fce0000000000 */
[----:B-1----:R-:W1:Y:S08]  /*0330*/  MUFU.RCP R3, R3 ;  /* 0x0000000300037308 */ /* 0x002e700000001000 */
[----:B------:R-:W5:Y:S08]  /*0340*/  I2F.RP R12, R9 ;  /* 0x00000009000c7306 */ /* 0x000f700000209400 */
[----:B---3--:R-:W-:Y:S01]  /*0350*/  MUFU.RCP R18, R18 ;  /* 0x0000001200127308 */ /* 0x008fe20000001000 */
[----:B-1----:R-:W-:Y:S01]  /*0360*/  VIADD R16, R3, 0xffffffe ;  /* 0x0ffffffe03107836 */ /* 0x002fe20000000000 */
[----:B------:R-:W-:-:S06]  /*0370*/  IABS R3, R0 ;  /* 0x0000000000037213 */ /* 0x000fcc0000000000 */
[----:B------:R1:W3:Y:S08]  /*0380*/  F2I.FTZ.U32.TRUNC.NTZ R17, R16 ;  /* 0x0000001000117305 */ /* 0x0002f0000021f000 */
[----:B-----5:R-:W5:Y:S01]  /*0390*/  MUFU.RCP R12, R12 ;  /* 0x0000000c000c7308 */ /* 0x020f620000001000 */
[----:B-1----:R-:W-:Y:S01]  /*03a0*/  MOV R16, RZ ;  /* 0x000000ff00107202 */ /* 0x002fe20000000f00 */
[----:B---3--:R-:W-:-:S04]  /*03b0*/  IMAD.MOV R15, RZ, RZ, -R17 ;  /* 0x000000ffff0f7224 */ /* 0x008fc800078e0a11 */
[----:B------:R-:W-:-:S04]  /*03c0*/  IMAD R15, R15, R4, RZ ;  /* 0x000000040f0f7224 */ /* 0x000fc800078e02ff */
[----:B------:R-:W-:-:S04]  /*03d0*/  IMAD.HI.U32 R15, R17, R15, R16 ;  /* 0x0000000f110f7227 */ /* 0x000fc800078e0010 */
[----:B------:R-:W-:Y:S02]  /*03e0*/  IMAD.MOV.U32 R17, RZ, RZ, R3 ;  /* 0x000000ffff117224 */ /* 0x000fe400078e0003 */
[----:B-----5:R-:W-:Y:S02]  /*03f0*/  VIADD R16, R12, 0xffffffe ;  /* 0x0ffffffe0c107836 */ /* 0x020fe40000000000 */
[----:B------:R-:W-:Y:S01]  /*0400*/  IMAD.HI.U32 R15, R15, R17, RZ ;  /* 0x000000110f0f7227 */ /* 0x000fe200078e00ff */
[----:B------:R-:W1:Y:S03]  /*0410*/  LDC R12, c[0x0][0x3a0] ;  /* 0x0000e800ff0c7b82 */ /* 0x000e660000000800 */
[----:B------:R-:W-:-:S04]  /*0420*/  IMAD.MOV R3, RZ, RZ, -R15 ;  /* 0x000000ffff037224 */ /* 0x000fc800078e0a0f */
[----:B------:R-:W-:Y:S01]  /*0430*/  IMAD R17, R4, R3, R17 ;  /* 0x0000000304117224 */ /* 0x000fe200078e0211 */
[----:B------:R-:W-:Y:S02]  /*0440*/  IADD3 R3, PT, PT, R18, 0xffffffe, RZ ;  /* 0x0ffffffe12037810 */ /* 0x000fe40007ffe0ff */
[----:B------:R-:W-:Y:S02]  /*0450*/  SEL R18, R2, R5, !P1 ;  /* 0x0000000502127207 */ /* 0x000fe40004800000 */
[----:B------:R-:W-:Y:S01]  /*0460*/  ISETP.GT.U32.AND P2, PT, R4, R17, PT ;  /* 0x000000110400720c */ /* 0x000fe20003f44070 */
[----:B------:R3:W5:Y:S01]  /*0470*/  F2I.FTZ.U32.TRUNC.NTZ R5, R16 ;  /* 0x0000001000057305 */ /* 0x000762000021f000 */
[----:B------:R-:W-:Y:S01]  /*0480*/  LOP3.LUT R2, R0, R13, RZ, 0x3c, !PT ;  /* 0x0000000d00027212 */ /* 0x000fe200078e3cff */
[----:B------:R-:W-:-:S03]  /*0490*/  @!P3 IMAD.MOV R18, RZ, RZ, -R18 ;  /* 0x000000ffff12b224 */ /* 0x000fc600078e0a12 */
[----:B------:R-:W-:Y:S01]  /*04a0*/  ISETP.GE.AND P3, PT, R2, RZ, PT ;  /* 0x000000ff0200720c */ /* 0x000fe20003f66270 */
[----:B------:R-:W-:Y:S01]  /*04b0*/  HFMA2 R2, -RZ, RZ, 0, 0 ;  /* 0x00000000ff027431 */ /* 0x000fe200000001ff */
[----:B------:R-:W-:Y:S01]  /*04c0*/  SEL R11, R11, R18, !P0 ;  /* 0x000000120b0b7207 */ /* 0x000fe20004000000 */
[----:B------:R-:W2:Y:S01]  /*04d0*/  F2I.FTZ.U32.TRUNC.NTZ R3, R3 ;  /* 0x0000000300037305 */ /* 0x000ea2000021f000 */
[----:B------:R-:W-:Y:S02]  /*04e0*/  ISETP.NE.AND P0, PT, R13, RZ, PT ;  /* 0x000000ff0d00720c */ /* 0x000fe40003f05270 */
[----:B---3--:R-:W-:Y:S02]  /*04f0*/  IABS R16, R11 ;  /* 0x0000000b00107213 */ /* 0x008fe40000000000 */
[----:B------:R-:W-:Y:S02]  /*0500*/  @!P2 IADD3 R17, PT, PT, R17, -R4, RZ ;  /* 0x800000041111a210 */ /* 0x000fe40007ffe0ff */
[----:B------:R-:W-:-:S02]  /*0510*/  @!P2 IADD3 R15, PT, PT, R15, 0x1, RZ ;  /* 0x000000010f0fa810 */ /* 0x000fc40007ffe0ff */
[----:B------:R-:W-:Y:S01]  /*0520*/  ISETP.GE.U32.AND P1, PT, R17, R4, PT ;  /* 0x000000041100720c */ /* 0x000fe20003f26070 */
[----:B-----5:R-:W-:Y:S01]  /*0530*/  IMAD.MOV R4, RZ, RZ, -R5 ;  /* 0x000000ffff047224 */ /* 0x020fe200078e0a05 */
[----:B------:R-:W-:Y:S01]  /*0540*/  ISETP.NE.AND P2, PT, R6, RZ, PT ;  /* 0x000000ff0600720c */ /* 0x000fe20003f45270 */
[----:B--2---:R-:W-:-:S04]  /*0550*/  IMAD.MOV R17, RZ, RZ, -R3 ;  /* 0x000000ffff117224 */ /* 0x004fc800078e0a03 */
[----:B------:R-:W-:-:S06]  /*0560*/  IMAD R17, R17, R14, RZ ;  /* 0x0000000e11117224 */ /* 0x000fcc00078e02ff */
[----:B------:R-:W-:Y:S02]  /*0570*/  @P1 VIADD R15, R15, 0x1 ;  /* 0x000000010f0f1836 */ /* 0x000fe40000000000 */
[----:B------:R-:W-:Y:S01]  /*0580*/  IMAD.HI.U32 R2, R3, R17, R2 ;  /* 0x0000001103027227 */ /* 0x000fe200078e0002 */
[----:B-1----:R-:W-:-:S03]  /*0590*/  IABS R17, R12 ;  /* 0x0000000c00117213 */ /* 0x002fc60000000000 */
[----:B------:R-:W-:Y:S02]  /*05a0*/  IMAD.MOV.U32 R19, RZ, RZ, R15 ;  /* 0x000000ffff137224 */ /* 0x000fe400078e000f */
[----:B------:R-:W-:Y:S01]  /*05b0*/  IMAD.MOV.U32 R3, RZ, RZ, R16 ;  /* 0x000000ffff037224 */ /* 0x000fe200078e0010 */
[----:B0-----:R-:W-:Y:S01]  /*05c0*/  IABS R16, R10 ;  /* 0x0000000a00107213 */ /* 0x001fe20000000000 */
[----:B------:R-:W-:Y:S01]  /*05d0*/  IMAD R15, R4, R9, RZ ;  /* 0x00000009040f7224 */ /* 0x000fe200078e02ff */
[----:B------:R-:W-:Y:S01]  /*05e0*/  @!P3 IADD3 R19, PT, PT, -R19, RZ, RZ ;  /* 0x000000ff1313b210 */ /* 0x000fe20007ffe1ff */
[----:B------:R-:W-:Y:S01]  /*05f0*/  IMAD.MOV.U32 R4, RZ, RZ, RZ ;  /* 0x000000ffff047224 */ /* 0x000fe200078e00ff */
[----:B------:R-:W-:Y:S01]  /*0600*/  @!P0 LOP3.LUT R19, RZ, R13, RZ, 0x33, !PT ;  /* 0x0000000dff138212 */ /* 0x000fe200078e33ff */
[----:B------:R-:W-:Y:S01]  /*0610*/  IMAD.HI.U32 R18, R2, R3, RZ ;  /* 0x0000000302127227 */ /* 0x000fe200078e00ff */
[----:B------:R-:W0:Y:S03]  /*0620*/  I2F.RP R20, R16 ;  /* 0x0000001000147306 */ /* 0x000e260000209400 */
[----:B------:R-:W-:Y:S01]  /*0630*/  IMAD.HI.U32 R15, R5, R15, R4 ;  /* 0x0000000f050f7227 */ /* 0x000fe200078e0004 */
[----:B------:R-:W-:-:S02]  /*0640*/  IABS R4, R19 ;  /* 0x0000001300047213 */ /* 0x000fc40000000000 */
[----:B------:R-:W-:Y:S01]  /*0650*/  LOP3.LUT R19, R19, R8, RZ, 0x3c, !PT ;  /* 0x0000000813137212 */ /* 0x000fe200078e3cff */
[----:B------:R-:W-:Y:S01]  /*0660*/  IMAD.MOV R2, RZ, RZ, -R18 ;  /* 0x000000ffff027224 */ /* 0x000fe200078e0a12 */
[----:B------:R-:W1:Y:S03]  /*0670*/  I2F.RP R5, R17 ;  /* 0x0000001100057306 */ /* 0x000e660000209400 */
[----:B------:R-:W-:Y:S02]  /*0680*/  IMAD R3, R14, R2, R3 ;  /* 0x000000020e037224 */ /* 0x000fe400078e0203 */
[----:B------:R-:W-:-:S03]  /*0690*/  IMAD.HI.U32 R2, R15, R4, RZ ;  /* 0x000000040f027227 */ /* 0x000fc600078e00ff */
[----:B------:R-:W-:Y:S01]  /*06a0*/  ISETP.GT.U32.AND P0, PT, R14, R3, PT ;  /* 0x000000030e00720c */ /* 0x000fe20003f04070 */
[----:B0-----:R-:W0:Y:S01]  /*06b0*/  MUFU.RCP R20, R20 ;  /* 0x0000001400147308 */ /* 0x001e220000001000 */
[----:B------:R-:W-:-:S05]  /*06c0*/  IADD3 R21, PT, PT, -R2, RZ, RZ ;  /* 0x000000ff02157210 */ /* 0x000fca0007ffe1ff */
[C---:B------:R-:W-:Y:S02]  /*06d0*/  IMAD R4, R9.reuse, R21, R4 ;  /* 0x0000001509047224 */ /* 0x040fe400078e0204 */
[----:B-1----:R-:W1:Y:S03]  /*06e0*/  MUFU.RCP R5, R5 ;  /* 0x0000000500057308 */ /* 0x002e660000001000 */
[----:B------:R-:W-:Y:S01]  /*06f0*/  ISETP.GT.U32.AND P3, PT, R9, R4, PT ;  /* 0x000000040900720c */ /* 0x000fe20003f64070 */
[----:B------:R-:W-:Y:S02]  /*0700*/  @!P0 IMAD.IADD R3, R3, 0x1, -R14 ;  /* 0x0000000103038824 */ /* 0x000fe400078e0a0e */
[----:B------:R-:W-:-:S03]  /*0710*/  @!P0 VIADD R18, R18, 0x1 ;  /* 0x0000000112128836 */ /* 0x000fc60000000000 */
[----:B------:R-:W-:Y:S02]  /*0720*/  ISETP.GE.U32.AND P1, PT, R3, R14, PT ;  /* 0x0000000e0300720c */ /* 0x000fe40003f26070 */
[----:B------:R-:W-:-:S04]  /*0730*/  LOP3.LUT R3, R11, R6, RZ, 0x3c, !PT ;  /* 0x000000060b037212 */ /* 0x000fc800078e3cff */
[----:B------:R-:W-:Y:S01]  /*0740*/  ISETP.GE.AND P4, PT, R3, RZ, PT ;  /* 0x000000ff0300720c */ /* 0x000fe20003f86270 */
[----:B------:R-:W-:Y:S01]  /*0750*/  @!P3 IMAD.IADD R4, R4, 0x1, -R9 ;  /* 0x000000010404b824 */ /* 0x000fe200078e0a09 */
[----:B0-----:R-:W-:Y:S01]  /*0760*/  IADD3 R3, PT, PT, R20, 0xffffffe, RZ ;  /* 0x0ffffffe14037810 */ /* 0x001fe20007ffe0ff */
[----:B-1----:R-:W-:Y:S01]  /*0770*/  VIADD R5, R5, 0xffffffe ;  /* 0x0ffffffe05057836 */ /* 0x002fe20000000000 */
[----:B------:R-:W-:Y:S02]  /*0780*/  @!P3 IADD3 R2, PT, PT, R2, 0x1, RZ ;  /* 0x000000010202b810 */ /* 0x000fe40007ffe0ff */
[----:B------:R-:W-:Y:S01]  /*0790*/  ISETP.GE.U32.AND P0, PT, R4, R9, PT ;  /* 0x000000090400720c */ /* 0x000fe20003f06070 */
[----:B------:R-:W-:Y:S01]  /*07a0*/  @P1 VIADD R18, R18, 0x1 ;  /* 0x0000000112121836 */ /* 0x000fe20000000000 */
[----:B------:R-:W0:Y:S01]  /*07b0*/  F2I.FTZ.U32.TRUNC.NTZ R3, R3 ;  /* 0x0000000300037305 */ /* 0x000e22000021f000 */
[----:B------:R-:W-:Y:S01]  /*07c0*/  ISETP.GE.AND P1, PT, R19, RZ, PT ;  /* 0x000000ff1300720c */ /* 0x000fe20003f26270 */
[----:B------:R-:W-:Y:S01]  /*07d0*/  IMAD.MOV R19, RZ, RZ, -R13 ;  /* 0x000000ffff137224 */ /* 0x000fe200078e0a0d */
[----:B------:R-:W-:-:S02]  /*07e0*/  LOP3.LUT R13, RZ, R8, RZ, 0x33, !PT ;  /* 0x00000008ff0d7212 */ /* 0x000fc400078e33ff */
[----:B------:R-:W-:Y:S01]  /*07f0*/  MOV R14, R18 ;  /* 0x00000012000e7202 */ /* 0x000fe20000000f00 */
[----:B------:R-:W-:Y:S02]  /*0800*/  IMAD R4, R19, R8, RZ ;  /* 0x0000000813047224 */ /* 0x000fe400078e02ff */
[----:B------:R-:W1:Y:S02]  /*0810*/  F2I.FTZ.U32.TRUNC.NTZ R5, R5 ;  /* 0x0000000500057305 */ /* 0x000e64000021f000 */
[----:B------:R-:W-:Y:S01]  /*0820*/  @!P4 IMAD.MOV R14, RZ, RZ, -R14 ;  /* 0x000000ffff0ec224 */ /* 0x000fe200078e0a0e */
[----:B------:R-:W-:Y:S01]  /*0830*/  @!P2 LOP3.LUT R14, RZ, R6, RZ, 0x33, !PT ;  /* 0x00000006ff0ea212 */ /* 0x000fe200078e33ff */
[----:B------:R-:W-:Y:S01]  /*0840*/  @P0 VIADD R2, R2, 0x1 ;  /* 0x0000000102020836 */ /* 0x000fe20000000000 */
[----:B------:R-:W-:Y:S02]  /*0850*/  ISETP.NE.AND P0, PT, R8, RZ, PT ;  /* 0x000000ff0800720c */ /* 0x000fe40003f05270 */
[----:B0-----:R-:W-:Y:S01]  /*0860*/  IADD3 R23, PT, PT, RZ, -R3, RZ ;  /* 0x80000003ff177210 */ /* 0x001fe20007ffe0ff */
[----:B------:R-:W-:-:S02]  /*0870*/  IMAD.MOV R21, RZ, RZ, -R14 ;  /* 0x000000ffff157224 */ /* 0x000fc400078e0a0e */
[----:B------:R-:W-:Y:S02]  /*0880*/  @!P1 IMAD.MOV R2, RZ, RZ, -R2 ;  /* 0x000000ffff029224 */ /* 0x000fe400078e0a02 */
[----:B------:R-:W-:Y:S02]  /*0890*/  IMAD R21, R6, R21, R11 ;  /* 0x0000001506157224 */ /* 0x000fe400078e020b */
[----:B------:R-:W-:Y:S01]  /*08a0*/  IMAD R23, R23, R16, RZ ;  /* 0x0000001017177224 */ /* 0x000fe200078e02ff */
[----:B------:R-:W-:Y:S01]  /*08b0*/  SEL R19, R13, R2, !P0 ;  /* 0x000000020d137207 */ /* 0x000fe20004000000 */
[----:B------:R-:W-:Y:S01]  /*08c0*/  IMAD.MOV.U32 R2, RZ, RZ, RZ ;  /* 0x000000ffff027224 */ /* 0x000fe200078e00ff */
[----:B-1----:R-:W-:Y:S02]  /*08d0*/  IADD3 R6, PT, PT, RZ, -R5, RZ ;  /* 0x80000005ff067210 */ /* 0x002fe40007ffe0ff */
[----:B------:R-:W-:Y:S01]  /*08e0*/  IABS R18, R21 ;  /* 0x0000001500127213 */ /* 0x000fe20000000000 */
[----:B------:R-:W-:-:S03]  /*08f0*/  IMAD.HI.U32 R23, R3, R23, R2 ;  /* 0x0000001703177227 */ /* 0x000fc600078e0002 */
[----:B------:R-:W-:Y:S01]  /*0900*/  MOV R2, R18 ;  /* 0x0000001200027202 */ /* 0x000fe20000000f00 */
[----:B------:R-:W-:Y:S02]  /*0910*/  IMAD R3, R19, R4, R0 ;  /* 0x0000000413037224 */ /* 0x000fe400078e0200 */
[----:B------:R-:W-:Y:S02]  /*0920*/  IMAD.MOV.U32 R4, RZ, RZ, R6 ;  /* 0x000000ffff047224 */ /* 0x000fe400078e0006 */
[----:B------:R-:W-:Y:S01]  /*0930*/  IMAD.HI.U32 R23, R23, R2, RZ ;  /* 0x0000000217177227 */ /* 0x000fe200078e00ff */
[----:B------:R-:W-:-:S03]  /*0940*/  IABS R6, R3 ;  /* 0x0000000300067213 */ /* 0x000fc60000000000 */
[----:B------:R-:W-:Y:S02]  /*0950*/  IMAD R25, R4, R17, RZ ;  /* 0x0000001104197224 */ /* 0x000fe400078e02ff */
[----:B------:R-:W-:Y:S02]  /*0960*/  IMAD.MOV.U32 R4, RZ, RZ, RZ ;  /* 0x000000ffff047224 */ /* 0x000fe400078e00ff */
[----:B------:R-:W-:Y:S02]  /*0970*/  IMAD.MOV R23, RZ, RZ, -R23 ;  /* 0x000000ffff177224 */ /* 0x000fe400078e0a17 */
[----:B------:R-:W-:-:S04]  /*0980*/  IMAD.HI.U32 R5, R5, R25, R4 ;  /* 0x0000001905057227 */ /* 0x000fc800078e0004 */
[----:B------:R-:W-:-:S04]  /*0990*/  IMAD.HI.U32 R4, R15, R6, RZ ;  /* 0x000000060f047227 */ /* 0x000fc800078e00ff */
[----:B------:R-:W-:Y:S01]  /*09a0*/  IMAD R15, R16, R23, R2 ;  /* 0x00000017100f7224 */ /* 0x000fe200078e0202 */
[----:B------:R-:W-:Y:S01]  /*09b0*/  IADD3 R20, PT, PT, -R4, RZ, RZ ;  /* 0x000000ff04147210 */ /* 0x000fe20007ffe1ff */
[----:B------:R-:W-:-:S03]  /*09c0*/  IMAD.HI.U32 R5, R5, R2, RZ ;  /* 0x0000000205057227 */ /* 0x000fc600078e00ff */
[----:B------:R-:W-:Y:S01]  /*09d0*/  ISETP.GT.U32.AND P1, PT, R16, R15, PT ;  /* 0x0000000f1000720c */ /* 0x000fe20003f24070 */
[----:B------:R-:W-:Y:S02]  /*09e0*/  IMAD.MOV R18, RZ, RZ, -R5 ;  /* 0x000000ffff127224 */ /* 0x000fe400078e0a05 */
[----:B------:R-:W-:Y:S02]  /*09f0*/  IMAD R6, R9, R20, R6 ;  /* 0x0000001409067224 */ /* 0x000fe400078e0206 */
[----:B------:R-:W-:Y:S02]  /*0a00*/  IMAD R2, R17, R18, R2 ;  /* 0x0000001211027224 */ /* 0x000fe400078e0202 */
[----:B------:R-:W-:Y:S01]  /*0a10*/  IMAD R14, R19, UR4, R14 ;  /* 0x00000004130e7c24 */ /* 0x000fe2000f8e020e */
[----:B------:R-:W-:Y:S01]  /*0a20*/  ISETP.GT.U32.AND P5, PT, R9, R6, PT ;  /* 0x000000060900720c */ /* 0x000fe20003fa4070 */
[----:B------:R-:W0:Y:S01]  /*0a30*/  LDCU.64 UR4, c[0x0][0x358] ;  /* 0x00006b00ff0477ac */ /* 0x000e220008000a00 */
[----:B------:R-:W-:-:S03]  /*0a40*/  ISETP.GT.U32.AND P6, PT, R17, R2, PT ;  /* 0x000000021100720c */ /* 0x000fc60003fc4070 */
[----:B------:R-:W-:-:S05]  /*0a50*/  @!P1 IMAD.IADD R15, R15, 0x1, -R16 ;  /* 0x000000010f0f9824 */ /* 0x000fca00078e0a10 */
[----:B------:R-:W-:-:S03]  /*0a60*/  ISETP.GT.U32.AND P4, PT, R16, R15, PT ;  /* 0x0000000f1000720c */ /* 0x000fc60003f84070 */
[-C--:B------:R-:W-:Y:S01]  /*0a70*/  @!P5 IADD3 R6, PT, PT, R6, -R9.reuse, RZ ;  /* 0x800000090606d210 */ /* 0x080fe20007ffe0ff */
[----:B------:R-:W-:Y:S01]  /*0a80*/  @!P5 VIADD R4, R4, 0x1 ;  /* 0x000000010404d836 */ /* 0x000fe20000000000 */
[----:B------:R-:W-:Y:S01]  /*0a90*/  @!P6 IADD3 R5, PT, PT, R5, 0x1, RZ ;  /* 0x000000010505e810 */ /* 0x000fe20007ffe0ff */
[----:B------:R-:W-:Y:S01]  /*0aa0*/  @!P6 IMAD.IADD R2, R2, 0x1, -R17 ;  /* 0x000000010202e824 */ /* 0x000fe200078e0a11 */
[----:B------:R-:W-:Y:S02]  /*0ab0*/  ISETP.GE.U32.AND P1, PT, R6, R9, PT ;  /* 0x000000090600720c */ /* 0x000fe40003f26070 */
[----:B------:R-:W-:Y:S02]  /*0ac0*/  LOP3.LUT R6, R21, R12, RZ, 0x3c, !PT ;  /* 0x0000000c15067212 */ /* 0x000fe400078e3cff */
[----:B------:R-:W-:Y:S02]  /*0ad0*/  ISETP.GE.U32.AND P2, PT, R2, R17, PT ;  /* 0x000000110200720c */ /* 0x000fe40003f46070 */
[----:B------:R-:W-:-:S02]  /*0ae0*/  LOP3.LUT R2, R3, R8, RZ, 0x3c, !PT ;  /* 0x0000000803027212 */ /* 0x000fc400078e3cff */
[----:B------:R-:W-:Y:S02]  /*0af0*/  @!P4 IADD3 R15, PT, PT, R15, -R16, RZ ;  /* 0x800000100f0fc210 */ /* 0x000fe40007ffe0ff */
[----:B------:R-:W-:Y:S02]  /*0b00*/  ISETP.GE.AND P4, PT, R2, RZ, PT ;  /* 0x000000ff0200720c */ /* 0x000fe40003f86270 */
[----:B------:R-:W-:Y:S01]  /*0b10*/  ISETP.GE.AND P3, PT, R6, RZ, PT ;  /* 0x000000ff0600720c */ /* 0x000fe20003f66270 */
[----:B------:R-:W-:Y:S01]  /*0b20*/  @P1 VIADD R4, R4, 0x1 ;  /* 0x0000000104041836 */ /* 0x000fe20000000000 */
[----:B------:R-:W-:Y:S02]  /*0b30*/  ISETP.NE.AND P1, PT, R12, RZ, PT ;  /* 0x000000ff0c00720c */ /* 0x000fe40003f25270 */
[----:B------:R-:W-:Y:S01]  /*0b40*/  ISETP.GE.AND P5, PT, R21, RZ, PT ;  /* 0x000000ff1500720c */ /* 0x000fe20003fa6270 */
[----:B------:R-:W-:Y:S01]  /*0b50*/  IMAD.MOV.U32 R2, RZ, RZ, R4 ;  /* 0x000000ffff027224 */ /* 0x000fe200078e0004 */
[----:B------:R-:W-:-:S02]  /*0b60*/  @P2 IADD3 R5, PT, PT, R5, 0x1, RZ ;  /* 0x0000000105052810 */ /* 0x000fc40007ffe0ff */
[----:B------:R-:W-:Y:S02]  /*0b70*/  ISETP.NE.AND P2, PT, R10, RZ, PT ;  /* 0x000000ff0a00720c */ /* 0x000fe40003f45270 */
[----:B------:R-:W-:Y:S01]  /*0b80*/  MOV R9, R5 ;  /* 0x0000000500097202 */ /* 0x000fe20000000f00 */
[----:B------:R-:W-:Y:S01]  /*0b90*/  @!P4 IMAD.MOV R2, RZ, RZ, -R2 ;  /* 0x000000ffff02c224 */ /* 0x000fe200078e0a02 */
[----:B------:R-:W1:Y:S02]  /*0ba0*/  LDC.64 R4, c[0x0][0x380] ;  /* 0x0000e000ff047b82 */ /* 0x000e640000000a00 */
[----:B------:R-:W-:Y:S02]  /*0bb0*/  @!P3 IADD3 R9, PT, PT, -R9, RZ, RZ ;  /* 0x000000ff0909b210 */ /* 0x000fe40007ffe1ff */
[----:B------:R-:W-:Y:S01]  /*0bc0*/  SEL R2, R13, R2, !P0 ;  /* 0x000000020d027207 */ /* 0x000fe20004000000 */
[----:B------:R-:W-:Y:S01]  /*0bd0*/  @!P5 IMAD.MOV R15, RZ, RZ, -R15 ;  /* 0x000000ffff0fd224 */ /* 0x000fe200078e0a0f */
[----:B------:R-:W-:-:S02]  /*0be0*/  @!P1 LOP3.LUT R9, RZ, R12, RZ, 0x33, !PT ;  /* 0x0000000cff099212 */ /* 0x000fc400078e33ff */
[C---:B------:R-:W-:Y:S02]  /*0bf0*/  IADD3 R6, PT, PT, -R2.reuse, RZ, RZ ;  /* 0x000000ff02067210 */ /* 0x040fe40007ffe1ff */
[----:B------:R-:W-:Y:S01]  /*0c00*/  @!P2 LOP3.LUT R15, RZ, R10, RZ, 0x33, !PT ;  /* 0x0000000aff0fa212 */ /* 0x000fe200078e33ff */
[----:B------:R-:W-:Y:S02]  /*0c10*/  IMAD R9, R2, UR6, R9 ;  /* 0x0000000602097c24 */ /* 0x000fe4000f8e0209 */
[----:B------:R-:W-:Y:S02]  /*0c20*/  IMAD R3, R8, R6, R3 ;  /* 0x0000000608037224 */ /* 0x000fe400078e0203 */
[----:B----4-:R-:W-:Y:S02]  /*0c30*/  IMAD R14, R14, UR8, R9 ;  /* 0x000000080e0e7c24 */ /* 0x010fe4000f8e0209 */
[----:B------:R-:W-:-:S04]  /*0c40*/  IMAD R3, R3, UR6, R15 ;  /* 0x0000000603037c24 */ /* 0x000fc8000f8e020f */
[----:B------:R-:W-:-:S04]  /*0c50*/  IMAD R3, R14, UR9, R3 ;  /* 0x000000090e037c24 */ /* 0x000fc8000f8e0203 */
[----:B-1----:R-:W-:Y:S02]  /*0c60*/  IMAD.WIDE R4, R3, 0x4, R4 ;  /* 0x0000000403047825 */ /* 0x002fe400078e0204 */
[----:B------:R-:W1:Y:S04]  /*0c70*/  LDC.64 R2, c[0x0][0x388] ;  /* 0x0000e200ff027b82 */ /* 0x000e680000000a00 */
[----:B0-----:R-:W2:Y:S01]  /*0c80*/  LDG.E R5, desc[UR4][R4.64] ;  /* 0x0000000404057981 */ /* 0x001ea2000c1e1900 */
[----:B------:R-:W-:-:S04]  /*0c90*/  IMAD R7, R0, R7, R11 ;  /* 0x0000000700077224 */ /* 0x000fc800078e020b */
[----:B-1----:R-:W-:-:S05]  /*0ca0*/  IMAD.WIDE R2, R7, 0x4, R2 ;  /* 0x0000000407027825 */ /* 0x002fca00078e0202 */
[----:B--2---:R-:W-:Y:S01]  /*0cb0*/  STG.E desc[UR4][R2.64], R5 ;  /* 0x0000000502007986 */ /* 0x004fe2000c101904 */
[----:B------:R-:W-:Y:S05]  /*0cc0*/  EXIT ;  /* 0x000000000000794d */ /* 0x000fea0003800000 */
.L_x_28:
        /* <DEDUP_REMOVED lines=11> */
.L_x_44:


//--------------------- .text.im2col_gpuv3        --------------------------
	.section	.text.im2col_gpuv3,"ax",@progbits
	.align	128
        .global         im2col_gpuv3
        .type           im2col_gpuv3,@function
        .size           im2col_gpuv3,(.L_x_45 - im2col_gpuv3)
        .other          im2col_gpuv3,@"STO_CUDA_ENTRY STV_DEFAULT"
im2col_gpuv3:
.text.im2col_gpuv3:
[----:B------:R-:W-:Y:S01]  /*0000*/  LDC R1, c[0x0][0x37c] ;  /* 0x0000df00ff017b82 */ /* 0x000fe20000000800 */
[----:B------:R-:W0:Y:S07]  /*0010*/  S2R R3, SR_TID.X ;  /* 0x0000000000037919 */ /* 0x000e2e0000002100 */
[----:B------:R-:W0:Y:S01]  /*0020*/  S2UR UR4, SR_CTAID.X ;  /* 0x00000000000479c3 */ /* 0x000e220000002500 */
[----:B------:R-:W1:Y:S01]  /*0030*/  LDCU UR6, c[0x0][0x3b4] ;  /* 0x00007680ff0677ac */ /* 0x000e620008000800 */
[----:B------:R-:W2:Y:S06]  /*0040*/  S2R R2, SR_TID.Y ;  /* 0x0000000000027919 */ /* 0x000eac0000002200 */
[----:B------:R-:W0:Y:S08]  /*0050*/  LDC R0, c[0x0][0x360] ;  /* 0x0000d800ff007b82 */ /* 0x000e300000000800 */
[----:B------:R-:W2:Y:S08]  /*0060*/  S2UR UR5, SR_CTAID.Y ;  /* 0x00000000000579c3 */ /* 0x000eb00000002600 */
[----:B------:R-:W2:Y:S01]  /*0070*/  LDC R7, c[0x0][0x364] ;  /* 0x0000d900ff077b82 */ /* 0x000ea20000000800 */
[----:B0-----:R-:W-:-:S05]  /*0080*/  IMAD R0, R0, UR4, R3 ;  /* 0x0000000400007c24 */ /* 0x001fca000f8e0203 */
[----:B-1----:R-:W-:Y:S01]  /*0090*/  ISETP.GE.AND P0, PT, R0, UR6, PT ;  /* 0x0000000600007c0c */ /* 0x002fe2000bf06270 */
[----:B--2---:R-:W-:-:S12]  /*00a0*/  IMAD R7, R7, UR5, R2 ;  /* 0x0000000507077c24 */ /* 0x004fd8000f8e0202 */
[----:B------:R-:W-:Y:S05]  /*00b0*/  @P0 EXIT ;  /* 0x000000000000094d */ /* 0x000fea0003800000 */
[----:B------:R-:W0:Y:S02]  /*00c0*/  LDCU UR6, c[0x0][0x3b8] ;  /* 0x00007700ff0677ac */ /* 0x000e240008000800 */
[----:B0-----:R-:W-:-:S13]  /*00d0*/  ISETP.GE.AND P0, PT, R7, UR6, PT ;  /* 0x0000000607007c0c */ /* 0x001fda000bf06270 */
[----:B------:R-:W-:Y:S05]  /*00e0*/  @P0 EXIT ;  /* 0x000000000000094d */ /* 0x000fea0003800000 */
[----:B------:R-:W0:Y:S01]  /*00f0*/  LDC R5, c[0x0][0x3ac] ;  /* 0x0000eb00ff057b82 */ /* 0x000e220000000800 */
[----:B------:R-:W-:Y:S01]  /*0100*/  IABS R11, R0 ;  /* 0x00000000000b7213 */ /* 0x000fe20000000000 */
[----:B------:R-:W1:Y:S01]  /*0110*/  LDCU UR4, c[0x0][0x394] ;  /* 0x00007280ff0477ac */ /* 0x000e620008000800 */
[----:B------:R-:W-:Y:S01]  /*0120*/  IABS R20, R7 ;  /* 0x0000000700147213 */ /* 0x000fe20000000000 */
[----:B------:R-:W2:Y:S04]  /*0130*/  LDCU UR7, c[0x0][0x3a8] ;  /* 0x00007500ff0777ac */ /* 0x000ea80008000800 */
[----:B------:R-:W3:Y:S01]  /*0140*/  LDC R8, c[0x0][0x3b0] ;  /* 0x0000ec00ff087b82 */ /* 0x000ee20000000800 */
[----:B------:R-:W4:Y:S07]  /*0150*/  LDCU.64 UR8, c[0x0][0x398] ;  /* 0x00007300ff0877ac */ /* 0x000f2e0008000a00 */
[----:B------:R-:W5:Y:S01]  /*0160*/  LDC R2, c[0x0][0x3bc] ;  /* 0x0000ef00ff027b82 */ /* 0x000f620000000800 */
[----:B0-----:R-:W-:-:S04]  /*0170*/  IABS R4, R5 ;  /* 0x0000000500047213 */ /* 0x001fc80000000000 */
[----:B------:R-:W0:Y:S01]  /*0180*/  I2F.RP R3, R4 ;  /* 0x0000000400037306 */ /* 0x000e220000209400 */
[----:B---3--:R-:W-:-:S07]  /*0190*/  IABS R10, R8 ;  /* 0x00000008000a7213 */ /* 0x008fce0000000000 */
[----:B------:R-:W3:Y:S08]  /*01a0*/  I2F.RP R6, R10 ;  /* 0x0000000a00067306 */ /* 0x000ef00000209400 */
[----:B0-----:R-:W0:Y:S08]  /*01b0*/  MUFU.RCP R3, R3 ;  /* 0x0000000300037308 */ /* 0x001e300000001000 */
[----:B---3--:R-:W-:Y:S01]  /*01c0*/  MUFU.RCP R6, R6 ;  /* 0x0000000600067308 */ /* 0x008fe20000001000 */
[----:B0-----:R-:W-:Y:S01]  /*01d0*/  VIADD R12, R3, 0xffffffe ;  /* 0x0ffffffe030c7836 */ /* 0x001fe20000000000 */
[----:B-----5:R-:W-:-:S06]  /*01e0*/  IABS R3, R2 ;  /* 0x0000000200037213 */ /* 0x020fcc0000000000 */
[----:B------:R0:W3:Y:S02]  /*01f0*/  F2I.FTZ.U32.TRUNC.NTZ R13, R12 ;  /* 0x0000000c000d7305 */ /* 0x0000e4000021f000 */
[----:B0-----:R-:W-:Y:S02]  /*0200*/  HFMA2 R12, -RZ, RZ, 0, 0 ;  /* 0x00000000ff0c7431 */ /* 0x001fe400000001ff */
[----:B---3--:R-:W-:-:S04]  /*0210*/  IMAD.MOV R9, RZ, RZ, -R13 ;  /* 0x000000ffff097224 */ /* 0x008fc800078e0a0d */
[----:B------:R-:W-:-:S04]  /*0220*/  IMAD R9, R9, R4, RZ ;  /* 0x0000000409097224 */ /* 0x000fc800078e02ff */
[----:B------:R-:W-:-:S04]  /*0230*/  IMAD.HI.U32 R12, R13, R9, R12 ;  /* 0x000000090d0c7227 */ /* 0x000fc800078e000c */
[----:B------:R-:W-:Y:S02]  /*0240*/  IMAD.MOV.U32 R9, RZ, RZ, R11 ;  /* 0x000000ffff097224 */ /* 0x000fe400078e000b */
[----:B------:R-:W0:Y:S02]  /*0250*/  I2F.RP R11, R3 ;  /* 0x00000003000b7306 */ /* 0x000e240000209400 */
[----:B------:R-:W-:-:S04]  /*0260*/  IMAD.HI.U32 R17, R12, R9, RZ ;  /* 0x000000090c117227 */ /* 0x000fc800078e00ff */
[----:B------:R-:W-:-:S04]  /*0270*/  IMAD.MOV R12, RZ, RZ, -R17 ;  /* 0x000000ffff0c7224 */ /* 0x000fc800078e0a11 */
[----:B------:R-:W-:Y:S01]  /*0280*/  IMAD R9, R4, R12, R9 ;  /* 0x0000000c04097224 */ /* 0x000fe200078e0209 */
[----:B------:R-:W-:Y:S02]  /*0290*/  IADD3 R12, PT, PT, R6, 0xffffffe, RZ ;  /* 0x0ffffffe060c7810 */ /* 0x000fe40007ffe0ff */
[----:B------:R-:W3:Y:S01]  /*02a0*/  LDC R6, c[0x0][0x3a4] ;  /* 0x0000e900ff067b82 */ /* 0x000ee20000000800 */
[----:B0-----:R-:W0:Y:S01]  /*02b0*/  MUFU.RCP R11, R11 ;  /* 0x0000000b000b7308 */ /* 0x001e220000001000 */
[----:B------:R-:W-:-:S07]  /*02c0*/  ISETP.GT.U32.AND P1, PT, R4, R9, PT ;  /* 0x000000090400720c */ /* 0x000fce0003f24070 */
[----:B------:R5:W1:Y:S06]  /*02d0*/  F2I.FTZ.U32.TRUNC.NTZ R13, R12 ;  /* 0x0000000c000d7305 */ /* 0x000a6c000021f000 */
[----:B------:R-:W-:Y:S01]  /*02e0*/  @!P1 IMAD.IADD R9, R9, 0x1, -R4 ;  /* 0x0000000109099824 */ /* 0x000fe200078e0a04 */
[----:B------:R-:W-:Y:S01]  /*02f0*/  @!P1 IADD3 R17, PT, PT, R17, 0x1, RZ ;  /* 0x0000000111119810 */ /* 0x000fe20007ffe0ff */
[----:B0-----:R-:W-:Y:S01]  /*0300*/  VIADD R14, R11, 0xffffffe ;  /* 0x0ffffffe0b0e7836 */ /* 0x001fe20000000000 */
[----:B------:R-:W-:Y:S01]  /*0310*/  ISETP.NE.AND P1, PT, R5, RZ, PT ;  /* 0x000000ff0500720c */ /* 0x000fe20003f25270 */
[----:B-----5:R-:W-:Y:S01]  /*0320*/  IMAD.MOV.U32 R12, RZ, RZ, RZ ;  /* 0x000000ffff0c7224 */ /* 0x020fe200078e00ff */
[----:B------:R-:W-:Y:S01]  /*0330*/  ISETP.GE.U32.AND P0, PT, R9, R4, PT ;  /* 0x000000040900720c */ /* 0x000fe20003f06070 */
[----:B------:R0:W5:Y:S01]  /*0340*/  F2I.FTZ.U32.TRUNC.NTZ R15, R14 ;  /* 0x0000000e000f7305 */ /* 0x000162000021f000 */
[----:B------:R-:W2:Y:S01]  /*0350*/  LDC R9, c[0x0][0x3a0] ;  /* 0x0000e800ff097b82 */ /* 0x000ea20000000800 */
[----:B------:R-:W-:Y:S01]  /*0360*/  LOP3.LUT R4, R0, R5, RZ, 0x3c, !PT ;  /* 0x0000000500047212 */ /* 0x000fe200078e3cff */
[----:B-1----:R-:W-:-:S03]  /*0370*/  IMAD.MOV R11, RZ, RZ, -R13 ;  /* 0x000000ffff0b7224 */ /* 0x002fc600078e0a0d */
[----:B------:R-:W-:Y:S01]  /*0380*/  ISETP.GE.AND P2, PT, R4, RZ, PT ;  /* 0x000000ff0400720c */ /* 0x000fe20003f46270 */
[----:B------:R-:W-:Y:S01]  /*0390*/  IMAD R11, R11, R10, RZ ;  /* 0x0000000a0b0b7224 */ /* 0x000fe200078e02ff */
[----:B0-----:R-:W-:-:S03]  /*03a0*/  MOV R14, RZ ;  /* 0x000000ff000e7202 */ /* 0x001fc60000000f00 */
[----:B------:R-:W-:-:S04]  /*03b0*/  IMAD.HI.U32 R12, R13, R11, R12 ;  /* 0x0000000b0d0c7227 */ /* 0x000fc800078e000c */
[----:B------:R-:W-:Y:S01]  /*03c0*/  @P0 VIADD R17, R17, 0x1 ;  /* 0x0000000111110836 */ /* 0x000fe20000000000 */
[----:B-----5:R-:W-:-:S03]  /*03d0*/  IADD3 R4, PT, PT, RZ, -R15, RZ ;  /* 0x8000000fff047210 */ /* 0x020fc60007ffe0ff */
[----:B------:R-:W-:Y:S01]  /*03e0*/  @!P2 IMAD.MOV R17, RZ, RZ, -R17 ;  /* 0x000000ffff11a224 */ /* 0x000fe200078e0a11 */
[----:B------:R-:W-:Y:S01]  /*03f0*/  @!P1 LOP3.LUT R17, RZ, R5, RZ, 0x33, !PT ;  /* 0x00000005ff119212 */ /* 0x000fe200078e33ff */
[----:B------:R-:W-:-:S03]  /*0400*/  IMAD R11, R4, R3, RZ ;  /* 0x00000003040b7224 */ /* 0x000fc600078e02ff */
[----:B------:R-:W-:Y:S01]  /*0410*/  IABS R4, R17 ;  /* 0x0000001100047213 */ /* 0x000fe20000000000 */
[----:B------:R-:W-:Y:S01]  /*0420*/  IMAD.HI.U32 R14, R15, R11, R14 ;  /* 0x0000000b0f0e7227 */ /* 0x000fe200078e000e */
[----:B--2---:R-:W-:Y:S02]  /*0430*/  IABS R13, R9 ;  /* 0x00000009000d7213 */ /* 0x004fe40000000000 */
[----:B------:R-:W-:Y:S01]  /*0440*/  LOP3.LUT R17, R17, R8, RZ, 0x3c, !PT ;  /* 0x0000000811117212 */ /* 0x000fe200078e3cff */
[----:B------:R-:W-:Y:S02]  /*0450*/  IMAD.MOV.U32 R15, RZ, RZ, R4 ;  /* 0x000000ffff0f7224 */ /* 0x000fe400078e0004 */
[----:B------:R-:W-:Y:S01]  /*0460*/  IMAD.MOV.U32 R11, RZ, RZ, R13 ;  /* 0x000000ffff0b7224 */ /* 0x000fe200078e000d */
[----:B---3--:R-:W-:Y:S01]  /*0470*/  IABS R13, R6 ;  /* 0x00000006000d7213 */ /* 0x008fe20000000000 */
[----:B------:R-:W-:Y:S01]  /*0480*/  IMAD.HI.U32 R4, R12, R15, RZ ;  /* 0x0000000f0c047227 */ /* 0x000fe200078e00ff */
[----:B------:R-:W-:Y:S01]  /*0490*/  ISETP.GE.AND P0, PT, R17, RZ, PT ;  /* 0x000000ff1100720c */ /* 0x000fe20003f06270 */
[----:B------:R-:W0:Y:S02]  /*04a0*/  I2F.RP R18, R11 ;  /* 0x0000000b00127306 */ /* 0x000e240000209400 */
[----:B------:R-:W-:Y:S01]  /*04b0*/  IMAD.HI.U32 R14, R14, R20, RZ ;  /* 0x000000140e0e7227 */ /* 0x000fe200078e00ff */
[----:B------:R-:W-:-:S03]  /*04c0*/  IADD3 R16, PT, PT, -R4, RZ, RZ ;  /* 0x000000ff04107210 */ /* 0x000fc60007ffe1ff */
[----:B------:R-:W-:Y:S02]  /*04d0*/  IMAD.MOV R21, RZ, RZ, -R14 ;  /* 0x000000ffff157224 */ /* 0x000fe400078e0a0e */
[C---:B------:R-:W-:Y:S01]  /*04e0*/  IMAD R15, R10.reuse, R16, R15 ;  /* 0x000000100a0f7224 */ /* 0x040fe200078e020f */
[----:B------:R-:W1:Y:S01]  /*04f0*/  I2F.RP R19, R13 ;  /* 0x0000000d00137306 */ /* 0x000e620000209400 */
[C---:B------:R-:W-:Y:S02]  /*0500*/  IMAD R16, R3.reuse, R21, R20 ;  /* 0x0000001503107224 */ /* 0x040fe400078e0214 */
[----:B------:R-:W-:Y:S01]  /*0510*/  IMAD.MOV R17, RZ, RZ, -R5 ;  /* 0x000000ffff117224 */ /* 0x000fe200078e0a05 */
[----:B------:R-:W-:Y:S02]  /*0520*/  ISETP.GT.U32.AND P4, PT, R10, R15, PT ;  /* 0x0000000f0a00720c */ /* 0x000fe40003f84070 */
[----:B------:R-:W-:Y:S01]  /*0530*/  ISETP.GT.U32.AND P5, PT, R3, R16, PT ;  /* 0x000000100300720c */ /* 0x000fe20003fa4070 */
[----:B------:R-:W-:Y:S01]  /*0540*/  IMAD R17, R17, R8, RZ ;  /* 0x0000000811117224 */ /* 0x000fe200078e02ff */
[----:B0-----:R-:W0:Y:S08]  /*0550*/  MUFU.RCP R18, R18 ;  /* 0x0000001200127308 */ /* 0x001e300000001000 */
[----:B-1----:R-:W1:Y:S01]  /*0560*/  MUFU.RCP R19, R19 ;  /* 0x0000001300137308 */ /* 0x002e620000001000 */
[----:B------:R-:W-:Y:S01]  /*0570*/  @!P4 IMAD.IADD R15, R15, 0x1, -R10 ;  /* 0x000000010f0fc824 */ /* 0x000fe200078e0a0a */
[----:B------:R-:W-:Y:S01]  /*0580*/  @!P4 IADD3 R4, PT, PT, R4, 0x1, RZ ;  /* 0x000000010404c810 */ /* 0x000fe20007ffe0ff */
[----:B------:R-:W-:Y:S01]  /*0590*/  @!P5 VIADD R14, R14, 0x1 ;  /* 0x000000010e0ed836 */ /* 0x000fe20000000000 */
[----:B------:R-:W-:-:S02]  /*05a0*/  @!P5 IADD3 R16, PT, PT, R16, -R3, RZ ;  /* 0x800000031010d210 */ /* 0x000fc40007ffe0ff */
[----:B------:R-:W-:Y:S02]  /*05b0*/  ISETP.GE.U32.AND P2, PT, R15, R10, PT ;  /* 0x0000000a0f00720c */ /* 0x000fe40003f46070 */
[----:B------:R-:W-:Y:S01]  /*05c0*/  ISETP.GE.U32.AND P3, PT, R16, R3, PT ;  /* 0x000000031000720c */ /* 0x000fe20003f66070 */
[----:B0-----:R-:W-:Y:S01]  /*05d0*/  VIADD R3, R18, 0xffffffe ;  /* 0x0ffffffe12037836 */ /* 0x001fe20000000000 */
[----:B------:R-:W-:Y:S02]  /*05e0*/  LOP3.LUT R15, R7, R2, RZ, 0x3c, !PT ;  /* 0x00000002070f7212 */ /* 0x000fe400078e3cff */
[----:B------:R-:W-:Y:S02]  /*05f0*/  ISETP.NE.AND P4, PT, R2, RZ, PT ;  /* 0x000000ff0200720c */ /* 0x000fe40003f85270 */
[----:B------:R-:W-:Y:S01]  /*0600*/  ISETP.GE.AND P1, PT, R15, RZ, PT ;  /* 0x000000ff0f00720c */ /* 0x000fe20003f26270 */
[----:B------:R-:W0:Y:S01]  /*0610*/  F2I.FTZ.U32.TRUNC.NTZ R3, R3 ;  /* 0x0000000300037305 */ /* 0x000e22000021f000 */
[----:B------:R-:W-:-:S02]  /*0620*/  LOP3.LUT R15, RZ, R8, RZ, 0x33, !PT ;  /* 0x00000008ff0f7212 */ /* 0x000fc400078e33ff */
[----:B-1----:R-:W-:Y:S02]  /*0630*/  IADD3 R19, PT, PT, R19, 0xffffffe, RZ ;  /* 0x0ffffffe13137810 */ /* 0x002fe40007ffe0ff */
[----:B------:R-:W-:Y:S01]  /*0640*/  @P2 IADD3 R4, PT, PT, R4, 0x1, RZ ;  /* 0x0000000104042810 */ /* 0x000fe20007ffe0ff */
[----:B------:R-:W-:Y:S01]  /*0650*/  @P3 VIADD R14, R14, 0x1 ;  /* 0x000000010e0e3836 */ /* 0x000fe20000000000 */
[----:B------:R-:W-:Y:S01]  /*0660*/  ISETP.NE.AND P2, PT, R8, RZ, PT ;  /* 0x000000ff0800720c */ /* 0x000fe20003f45270 */
[----:B------:R1:W2:Y:S01]  /*0670*/  F2I.FTZ.U32.TRUNC.NTZ R5, R19 ;  /* 0x0000001300057305 */ /* 0x0002a2000021f000 */
[----:B------:R-:W-:-:S03]  /*0680*/  @!P0 IADD3 R4, PT, PT, -R4, RZ, RZ ;  /* 0x000000ff04048210 */ /* 0x000fc60007ffe1ff */
[----:B------:R-:W-:Y:S01]  /*0690*/  @!P1 IMAD.MOV R14, RZ, RZ, -R14 ;  /* 0x000000ffff0e9224 */ /* 0x000fe200078e0a0e */
[----:B------:R-:W-:Y:S01]  /*06a0*/  @!P4 LOP3.LUT R14, RZ, R2, RZ, 0x33, !PT ;  /* 0x00000002ff0ec212 */ /* 0x000fe200078e33ff */
[----:B0-----:R-:W-:Y:S01]  /*06b0*/  IMAD.MOV R16, RZ, RZ, -R3 ;  /* 0x000000ffff107224 */ /* 0x001fe200078e0a03 */
[----:B-1----:R-:W-:-:S03]  /*06c0*/  SEL R19, R15, R4, !P2 ;  /* 0x000000040f137207 */ /* 0x002fc60005000000 */
[----:B------:R-:W-:Y:S01]  /*06d0*/  IMAD.MOV.U32 R4, RZ, RZ, R16 ;  /* 0x000000ffff047224 */ /* 0x000fe200078e0010 */
[----:B------:R-:W-:Y:S01]  /*06e0*/  IADD3 R16, PT, PT, -R14, RZ, RZ ;  /* 0x000000ff0e107210 */ /* 0x000fe20007ffe1ff */
[C---:B------:R-:W-:Y:S01]  /*06f0*/  IMAD R17, R19.reuse, R17, R0 ;  /* 0x0000001113117224 */ /* 0x040fe200078e0200 */
[----:B--2---:R-:W-:Y:S01]  /*0700*/  IADD3 R18, PT, PT, RZ, -R5, RZ ;  /* 0x80000005ff127210 */ /* 0x004fe20007ffe0ff */
[----:B------:R-:W-:Y:S02]  /*0710*/  IMAD R21, R4, R11, RZ ;  /* 0x0000000b04157224 */ /* 0x000fe400078e02ff */
[----:B------:R-:W-:Y:S01]  /*0720*/  IMAD R16, R2, R16, R7 ;  /* 0x0000001002107224 */ /* 0x000fe200078e0207 */
[----:B------:R-:W-:Y:S01]  /*0730*/  IABS R4, R17 ;  /* 0x0000001100047213 */ /* 0x000fe20000000000 */
[----:B------:R-:W-:Y:S02]  /*0740*/  IMAD.MOV.U32 R2, RZ, RZ, RZ ;  /* 0x000000ffff027224 */ /* 0x000fe400078e00ff */
[----:B------:R-:W-:Y:S01]  /*0750*/  IMAD R14, R19, UR4, R14 ;  /* 0x00000004130e7c24 */ /* 0x000fe2000f8e020e */
[----:B------:R-:W0:Y:S01]  /*0760*/  LDCU.64 UR4, c[0x0][0x358] ;  /* 0x00006b00ff0477ac */ /* 0x000e220008000a00 */
[----:B------:R-:W-:Y:S01]  /*0770*/  IMAD.HI.U32 R2, R3, R21, R2 ;  /* 0x0000001503027227 */ /* 0x000fe200078e0002 */
[----:B------:R-:W-:-:S03]  /*0780*/  MOV R21, R4 ;  /* 0x0000000400157202 */ /* 0x000fc60000000f00 */
[----:B------:R-:W-:Y:S01]  /*0790*/  IMAD R3, R18, R13, RZ ;  /* 0x0000000d12037224 */ /* 0x000fe200078e02ff */
[----:B------:R-:W-:Y:S01]  /*07a0*/  IABS R18, R16 ;  /* 0x0000001000127213 */ /* 0x000fe20000000000 */
[----:B------:R-:W-:-:S04]  /*07b0*/  IMAD.MOV.U32 R4, RZ, RZ, RZ ;  /* 0x000000ffff047224 */ /* 0x000fc800078e00ff */
[----:B------:R-:W-:-:S04]  /*07c0*/  IMAD.HI.U32 R4, R5, R3, R4 ;  /* 0x0000000305047227 */ /* 0x000fc800078e0004 */
[----:B------:R-:W-:-:S04]  /*07d0*/  IMAD.HI.U32 R3, R12, R21, RZ ;  /* 0x000000150c037227 */ /* 0x000fc800078e00ff */
[----:B------:R-:W-:Y:S01]  /*07e0*/  IMAD.HI.U32 R2, R2, R18, RZ ;  /* 0x0000001202027227 */ /* 0x000fe200078e00ff */
[----:B------:R-:W-:-:S03]  /*07f0*/  IADD3 R5, PT, PT, -R3, RZ, RZ ;  /* 0x000000ff03057210 */ /* 0x000fc60007ffe1ff */
[----:B------:R-:W-:-:S04]  /*0800*/  IMAD.HI.U32 R4, R4, R18, RZ ;  /* 0x0000001204047227 */ /* 0x000fc800078e00ff */
[----:B------:R-:W-:Y:S01]  /*0810*/  IMAD R5, R10, R5, R21 ;  /* 0x000000050a057224 */ /* 0x000fe200078e0215 */
[----:B------:R-:W-:Y:S01]  /*0820*/  IADD3 R20, PT, PT, -R4, RZ, RZ ;  /* 0x000000ff04147210 */ /* 0x000fe20007ffe1ff */
[----:B------:R-:W-:-:S03]  /*0830*/  IMAD.MOV R12, RZ, RZ, -R2 ;  /* 0x000000ffff0c7224 */ /* 0x000fc600078e0a02 */
[----:B------:R-:W-:Y:S01]  /*0840*/  ISETP.GT.U32.AND P3, PT, R10, R5, PT ;  /* 0x000000050a00720c */ /* 0x000fe20003f64070 */
[--C-:B------:R-:W-:Y:S02]  /*0850*/  IMAD R4, R11, R12, R18.reuse ;  /* 0x0000000c0b047224 */ /* 0x100fe400078e0212 */
[----:B------:R-:W-:-:S03]  /*0860*/  IMAD R12, R13, R20, R18 ;  /* 0x000000140d0c7224 */ /* 0x000fc600078e0212 */
[----:B------:R-:W-:Y:S02]  /*0870*/  ISETP.GT.U32.AND P5, PT, R11, R4, PT ;  /* 0x000000040b00720c */ /* 0x000fe40003fa4070 */
[----:B------:R-:W-:-:S05]  /*0880*/  ISETP.GT.U32.AND P0, PT, R13, R12, PT ;  /* 0x0000000c0d00720c */ /* 0x000fca0003f04070 */
[----:B------:R-:W-:Y:S01]  /*0890*/  @!P3 IMAD.IADD R5, R5, 0x1, -R10 ;  /* 0x000000010505b824 */ /* 0x000fe200078e0a0a */
[----:B------:R-:W-:-:S04]  /*08a0*/  @!P3 IADD3 R3, PT, PT, R3, 0x1, RZ ;  /* 0x000000010303b810 */ /* 0x000fc80007ffe0ff */
[----:B------:R-:W-:Y:S01]  /*08b0*/  ISETP.GE.U32.AND P6, PT, R5, R10, PT ;  /* 0x0000000a0500720c */ /* 0x000fe20003fc6070 */
[----:B------:R-:W-:Y:S01]  /*08c0*/  @!P5 VIADD R2, R2, 0x1 ;  /* 0x000000010202d836 */ /* 0x000fe20000000000 */
[-C--:B------:R-:W-:Y:S01]  /*08d0*/  @!P5 IADD3 R4, PT, PT, R4, -R11.reuse, RZ ;  /* 0x8000000b0404d210 */ /* 0x080fe20007ffe0ff */
[----:B------:R-:W-:Y:S01]  /*08e0*/  @!P0 IMAD.IADD R12, R12, 0x1, -R13 ;  /* 0x000000010c0c8824 */ /* 0x000fe200078e0a0d */
[----:B------:R-:W-:Y:S02]  /*08f0*/  LOP3.LUT R5, R17, R8, RZ, 0x3c, !PT ;  /* 0x0000000811057212 */ /* 0x000fe400078e3cff */
[----:B------:R-:W-:Y:S02]  /*0900*/  ISETP.GE.U32.AND P1, PT, R4, R11, PT ;  /* 0x0000000b0400720c */ /* 0x000fe40003f26070 */
[----:B------:R-:W-:Y:S02]  /*0910*/  ISETP.GE.AND P0, PT, R5, RZ, PT ;  /* 0x000000ff0500720c */ /* 0x000fe40003f06270 */
[----:B------:R-:W-:-:S02]  /*0920*/  LOP3.LUT R4, R16, R9, RZ, 0x3c, !PT ;  /* 0x0000000910047212 */ /* 0x000fc400078e3cff */
[----:B------:R-:W-:Y:S02]  /*0930*/  ISETP.GT.U32.AND P4, PT, R13, R12, PT ;  /* 0x0000000c0d00720c */ /* 0x000fe40003f84070 */
[----:B------:R-:W-:Y:S02]  /*0940*/  @P6 IADD3 R3, PT, PT, R3, 0x1, RZ ;  /* 0x0000000103036810 */ /* 0x000fe40007ffe0ff */
[----:B------:R-:W-:Y:S02]  /*0950*/  ISETP.GE.AND P3, PT, R4, RZ, PT ;  /* 0x000000ff0400720c */ /* 0x000fe40003f66270 */
[----:B------:R-:W-:Y:S01]  /*0960*/  ISETP.NE.AND P6, PT, R9, RZ, PT ;  /* 0x000000ff0900720c */ /* 0x000fe20003fc5270 */
[----:B------:R-:W-:Y:S01]  /*0970*/  @P1 VIADD R2, R2, 0x1 ;  /* 0x0000000102021836 */ /* 0x000fe20000000000 */
[----:B------:R-:W-:Y:S01]  /*0980*/  ISETP.GE.AND P5, PT, R16, RZ, PT ;  /* 0x000000ff1000720c */ /* 0x000fe20003fa6270 */
[----:B------:R-:W-:Y:S01]  /*0990*/  IMAD.MOV.U32 R4, RZ, RZ, R3 ;  /* 0x000000ffff047224 */ /* 0x000fe200078e0003 */
[----:B------:R-:W-:-:S02]  /*09a0*/  ISETP.NE.AND P1, PT, R6, RZ, PT ;  /* 0x000000ff0600720c */ /* 0x000fc40003f25270 */
[----:B------:R-:W-:Y:S01]  /*09b0*/  MOV R5, R2 ;  /* 0x0000000200057202 */ /* 0x000fe20000000f00 */
[----:B------:R-:W-:Y:S01]  /*09c0*/  @!P0 IMAD.MOV R4, RZ, RZ, -R4 ;  /* 0x000000ffff048224 */ /* 0x000fe200078e0a04 */
[----:B------:R-:W1:Y:S01]  /*09d0*/  LDC.64 R2, c[0x0][0x380] ;  /* 0x0000e000ff027b82 */ /* 0x000e620000000a00 */
[----:B------:R-:W-:Y:S02]  /*09e0*/  @!P4 IADD3 R12, PT, PT, R12, -R13, RZ ;  /* 0x8000000d0c0cc210 */ /* 0x000fe40007ffe0ff */
[----:B------:R-:W-:Y:S02]  /*09f0*/  @!P3 IADD3 R5, PT, PT, -R5, RZ, RZ ;  /* 0x000000ff0505b210 */ /* 0x000fe40007ffe1ff */
[----:B------:R-:W-:Y:S02]  /*0a00*/  SEL R4, R15, R4, !P2 ;  /* 0x000000040f047207 */ /* 0x000fe40005000000 */
[----:B------:R-:W-:Y:S01]  /*0a10*/  @!P6 LOP3.LUT R5, RZ, R9, RZ, 0x33, !PT ;  /* 0x00000009ff05e212 */ /* 0x000fe200078e33ff */
[----:B------:R-:W-:Y:S01]  /*0a20*/  @!P5 IMAD.MOV R12, RZ, RZ, -R12 ;  /* 0x000000ffff0cd224 */ /* 0x000fe200078e0a0c */
[----:B------:R-:W-:-:S02]  /*0a30*/  IADD3 R9, PT, PT, -R4, RZ, RZ ;  /* 0x000000ff04097210 */ /* 0x000fc40007ffe1ff */
        /* <DEDUP_REMOVED lines=9> */
[----:B------:R-:W-:-:S04]  /*0ad0*/  IMAD R7, R0, UR6, R7 ;  /* 0x0000000600077c24 */ /* 0x000fc8000f8e0207 */
[----:B-1----:R-:W-:-:S05]  /*0ae0*/  IMAD.WIDE R4, R7, 0x4, R4 ;  /* 0x0000000407047825 */ /* 0x002fca00078e0204 */
[----:B--2---:R-:W-:Y:S01]  /*0af0*/  STG.E desc[UR4][R4.64], R3 ;  /* 0x0000000304007986 */ /* 0x004fe2000c101904 */
[----:B------:R-:W-:Y:S05]  /*0b00*/  EXIT ;  /* 0x000000000000794d */ /* 0x000fea0003800000 */
.L_x_29:
        /* <DEDUP_REMOVED lines=15> */
.L_x_45:


//--------------------- .text.im2col_gpuv2        --------------------------
	.section	.text.im2col_gpuv2,"ax",@progbits
	.align	128
        .global         im2col_gpuv2
        .type           im2col_gpuv2,@function
        .size           im2col_gpuv2,(.L_x_46 - im2col_gpuv2)
        .other          im2col_gpuv2,@"STO_CUDA_ENTRY STV_DEFAULT"
im2col_gpuv2:
.text.im2col_gpuv2:
        /* <DEDUP_REMOVED lines=23> */
.L_x_34:
        /* <DEDUP_REMOVED lines=84> */
.L_x_31:
        /* <DEDUP_REMOVED lines=233> */
.L_x_30:
        /* <DEDUP_REMOVED lines=145> */
.L_x_33:
        /* <DEDUP_REMOVED lines=91> */
.L_x_32:
[----:B------:R-:W5:Y:S01]  /*2400*/  LDCU UR7, c[0x0][0x3b4] ;  /* 0x00007680ff0777ac */ /* 0x000f620008000800 */
[----:B------:R-:W-:-:S04]  /*2410*/  IADD3 R0, PT, PT, R0, UR5, RZ ;  /* 0x0000000500007c10 */ /* 0x000fc8000fffe0ff */
[----:B-----5:R-:W-:-:S13]  /*2420*/  ISETP.GE.AND P0, PT, R0, UR7, PT ;  /* 0x0000000700007c0c */ /* 0x020fda000bf06270 */
[----:B------:R-:W-:Y:S05]  /*2430*/  @!P0 BRA `(.L_x_34) ;  /* 0xffffffdc004c8947 */ /* 0x000fea000383ffff */
[----:B--234-:R-:W-:Y:S05]  /*2440*/  EXIT ;  /* 0x000000000000794d */ /* 0x01cfea0003800000 */
.L_x_35:
        /* <DEDUP_REMOVED lines=11> */
.L_x_46:


//--------------------- .text.im2col_gpu          --------------------------
	.section	.text.im2col_gpu,"ax",@progbits
	.align	128
        .global         im2col_gpu
        .type           im2col_gpu,@function
        .size           im2col_gpu,(.L_x_47 - im2col_gpu)
        .other          im2col_gpu,@"STO_CUDA_ENTRY STV_DEFAULT"
im2col_gpu:
.text.im2col_gpu:
        /* <DEDUP_REMOVED lines=9> */
[----:B------:R-:W-:-:S07]  /*0090*/  IABS R8, R3 ;  /* 0x0000000300087213 */ /* 0x000fce0000000000 */
[----:B------:R-:W1:Y:S01]  /*00a0*/  LDC R9, c[0x0][0x3b0] ;  /* 0x0000ec00ff097b82 */ /* 0x000e620000000800 */
        /* <DEDUP_REMOVED lines=16> */
[----:B------:R-:W-:Y:S01]  /*01b0*/  @!P1 IMAD.IADD R5, R5, 0x1, -R6 ;  /* 0x0000000105059824 */ /* 0x000fe200078e0a06 */
[----:B0-----:R-:W-:Y:S01]  /*01c0*/  IADD3 R8, PT, PT, R7, 0xffffffe, RZ ;  /* 0x0ffffffe07087810 */ /* 0x001fe20007ffe0ff */
[----:B------:R-:W-:Y:S01]  /*01d0*/  @!P1 VIADD R4, R4, 0x1 ;  /* 0x0000000104049836 */ /* 0x000fe20000000000 */
[----:B------:R-:W-:Y:S02]  /*01e0*/  ISETP.NE.AND P1, PT, R0, RZ, PT ;  /* 0x000000ff0000720c */ /* 0x000fe40003f25270 */
[----:B------:R-:W-:Y:S02]  /*01f0*/  ISETP.GE.U32.AND P0, PT, R5, R6, PT ;  /* 0x000000060500720c */ /* 0x000fe40003f06070 */
[----:B------:R-:W-:Y:S01]  /*0200*/  LOP3.LUT R6, R3, R0, RZ, 0x3c, !PT ;  /* 0x0000000003067212 */ /* 0x000fe200078e3cff */
[----:B------:R-:W0:Y:S03]  /*0210*/  F2I.FTZ.U32.TRUNC.NTZ R5, R8 ;  /* 0x0000000800057305 */ /* 0x000e26000021f000 */
[----:B------:R-:W-:-:S07]  /*0220*/  ISETP.GE.AND P2, PT, R6, RZ, PT ;  /* 0x000000ff0600720c */ /* 0x000fce0003f46270 */
[----:B------:R-:W-:-:S05]  /*0230*/  @P0 VIADD R4, R4, 0x1 ;  /* 0x0000000104040836 */ /* 0x000fca0000000000 */
[----:B------:R-:W-:Y:S01]  /*0240*/  MOV R6, R4 ;  /* 0x0000000400067202 */ /* 0x000fe20000000f00 */
[----:B------:R-:W-:Y:S02]  /*0250*/  HFMA2 R4, -RZ, RZ, 0, 0 ;  /* 0x00000000ff047431 */ /* 0x000fe400000001ff */
[----:B0-----:R-:W-:Y:S02]  /*0260*/  IMAD.MOV R7, RZ, RZ, -R5 ;  /* 0x000000ffff077224 */ /* 0x001fe400078e0a05 */
[----:B------:R-:W-:Y:S01]  /*0270*/  @!P2 IMAD.MOV R6, RZ, RZ, -R6 ;  /* 0x000000ffff06a224 */ /* 0x000fe200078e0a06 */
[----:B------:R-:W-:Y:S01]  /*0280*/  @!P1 LOP3.LUT R6, RZ, R0, RZ, 0x33, !PT ;  /* 0x00000000ff069212 */ /* 0x000fe200078e33ff */
[----:B------:R-:W-:-:S03]  /*0290*/  IMAD R7, R7, R2, RZ ;  /* 0x0000000207077224 */ /* 0x000fc600078e02ff */
[----:B------:R-:W-:Y:S01]  /*02a0*/  IABS R8, R6 ;  /* 0x0000000600087213 */ /* 0x000fe20000000000 */
[----:B------:R-:W-:Y:S01]  /*02b0*/  IMAD.HI.U32 R4, R5, R7, R4 ;  /* 0x0000000705047227 */ /* 0x000fe200078e0004 */
[----:B------:R-:W-:-:S03]  /*02c0*/  LOP3.LUT R6, R6, R9, RZ, 0x3c, !PT ;  /* 0x0000000906067212 */ /* 0x000fc600078e3cff */
[----:B------:R-:W-:Y:S01]  /*02d0*/  IMAD.MOV.U32 R7, RZ, RZ, R8 ;  /* 0x000000ffff077224 */ /* 0x000fe200078e0008 */
[----:B------:R-:W-:Y:S02]  /*02e0*/  ISETP.GE.AND P2, PT, R6, RZ, PT ;  /* 0x000000ff0600720c */ /* 0x000fe40003f46270 */
[----:B------:R-:W-:Y:S01]  /*02f0*/  IADD3 R6, PT, PT, RZ, -R0, RZ ;  /* 0x80000000ff067210 */ /* 0x000fe20007ffe0ff */
[----:B------:R-:W-:-:S04]  /*0300*/  IMAD.HI.U32 R5, R4, R7, RZ ;  /* 0x0000000704057227 */ /* 0x000fc800078e00ff */
[----:B------:R-:W-:-:S04]  /*0310*/  IMAD.MOV R8, RZ, RZ, -R5 ;  /* 0x000000ffff087224 */ /* 0x000fc800078e0a05 */
[----:B------:R-:W-:Y:S01]  /*0320*/  IMAD R7, R2, R8, R7 ;  /* 0x0000000802077224 */ /* 0x000fe200078e0207 */
[----:B------:R-:W-:-:S04]  /*0330*/  LOP3.LUT R8, RZ, R9, RZ, 0x33, !PT ;  /* 0x00000009ff087212 */ /* 0x000fc800078e33ff */
[----:B------:R-:W-:-:S13]  /*0340*/  ISETP.GT.U32.AND P1, PT, R2, R7, PT ;  /* 0x000000070200720c */ /* 0x000fda0003f24070 */
[----:B------:R-:W-:Y:S01]  /*0350*/  @!P1 IADD3 R7, PT, PT, R7, -R2, RZ ;  /* 0x8000000207079210 */ /* 0x000fe20007ffe0ff */
[----:B------:R-:W-:-:S03]  /*0360*/  @!P1 VIADD R5, R5, 0x1 ;  /* 0x0000000105059836 */ /* 0x000fc60000000000 */
[----:B------:R-:W-:-:S13]  /*0370*/  ISETP.GE.U32.AND P0, PT, R7, R2, PT ;  /* 0x000000020700720c */ /* 0x000fda0003f06070 */
[----:B------:R-:W-:Y:S01]  /*0380*/  @P0 VIADD R5, R5, 0x1 ;  /* 0x0000000105050836 */ /* 0x000fe20000000000 */
[----:B------:R-:W-:-:S03]  /*0390*/  ISETP.NE.AND P0, PT, R9, RZ, PT ;  /* 0x000000ff0900720c */ /* 0x000fc60003f05270 */
[----:B------:R-:W-:-:S05]  /*03a0*/  @!P2 IMAD.MOV R5, RZ, RZ, -R5 ;  /* 0x000000ffff05a224 */ /* 0x000fca00078e0a05 */
[----:B------:R-:W-:Y:S01]  /*03b0*/  SEL R0, R8, R5, !P0 ;  /* 0x0000000508007207 */ /* 0x000fe20004000000 */
[----:B------:R-:W-:-:S04]  /*03c0*/  IMAD R5, R6, R9, RZ ;  /* 0x0000000906057224 */ /* 0x000fc800078e02ff */
[----:B------:R-:W-:-:S05]  /*03d0*/  IMAD R10, R0, R5, R3 ;  /* 0x00000005000a7224 */ /* 0x000fca00078e0203 */
[----:B------:R-:W-:-:S05]  /*03e0*/  IABS R5, R10 ;  /* 0x0000000a00057213 */ /* 0x000fca0000000000 */
[----:B------:R-:W-:-:S04]  /*03f0*/  IMAD.HI.U32 R4, R4, R5, RZ ;  /* 0x0000000504047227 */ /* 0x000fc800078e00ff */
[----:B------:R-:W-:-:S04]  /*0400*/  IMAD.MOV R6, RZ, RZ, -R4 ;  /* 0x000000ffff067224 */ /* 0x000fc800078e0a04 */
[C---:B------:R-:W-:Y:S02]  /*0410*/  IMAD R5, R2.reuse, R6, R5 ;  /* 0x0000000602057224 */ /* 0x040fe400078e0205 */
[----:B------:R-:W0:Y:S03]  /*0420*/  LDC R6, c[0x0][0x3b8] ;  /* 0x0000ee00ff067b82 */ /* 0x000e260000000800 */
[----:B------:R-:W-:-:S13]  /*0430*/  ISETP.GT.U32.AND P2, PT, R2, R5, PT ;  /* 0x000000050200720c */ /* 0x000fda0003f44070 */
[----:B------:R-:W-:Y:S01]  /*0440*/  @!P2 IADD3 R5, PT, PT, R5, -R2, RZ ;  /* 0x800000020505a210 */ /* 0x000fe20007ffe0ff */
[----:B------:R-:W-:-:S03]  /*0450*/  @!P2 VIADD R4, R4, 0x1 ;  /* 0x000000010404a836 */ /* 0x000fc60000000000 */
[----:B------:R-:W-:Y:S02]  /*0460*/  ISETP.GE.U32.AND P1, PT, R5, R2, PT ;  /* 0x000000020500720c */ /* 0x000fe40003f26070 */
[----:B------:R-:W-:Y:S02]  /*0470*/  LOP3.LUT R2, R10, R9, RZ, 0x3c, !PT ;  /* 0x000000090a027212 */ /* 0x000fe400078e3cff */
[----:B0-----:R-:W-:Y:S02]  /*0480*/  ISETP.GE.AND P2, PT, R6, 0x1, PT ;  /* 0x000000010600780c */ /* 0x001fe40003f46270 */
[----:B------:R-:W-:-:S07]  /*0490*/  ISETP.GE.AND P3, PT, R2, RZ, PT ;  /* 0x000000ff0200720c */ /* 0x000fce0003f66270 */
[----:B------:R-:W-:-:S06]  /*04a0*/  @P1 VIADD R4, R4, 0x1 ;  /* 0x0000000104041836 */ /* 0x000fcc0000000000 */
[----:B------:R-:W-:Y:S01]  /*04b0*/  @!P3 IADD3 R4, PT, PT, -R4, RZ, RZ ;  /* 0x000000ff0404b210 */ /* 0x000fe20007ffe1ff */
[----:B------:R-:W-:Y:S06]  /*04c0*/  @!P2 EXIT ;  /* 0x000000000000a94d */ /* 0x000fec0003800000 */
[----:B------:R-:W-:Y:S01]  /*04d0*/  ISETP.GE.U32.AND P1, PT, R6, 0x4, PT ;  /* 0x000000040600780c */ /* 0x000fe20003f26070 */
[----:B------:R-:W0:Y:S01]  /*04e0*/  LDCU.64 UR6, c[0x0][0x358] ;  /* 0x00006b00ff0677ac */ /* 0x000e220008000a00 */
[----:B------:R-:W-:Y:S01]  /*04f0*/  SEL R8, R8, R4, !P0 ;  /* 0x0000000408087207 */ /* 0x000fe20004000000 */
[----:B------:R-:W-:Y:S01]  /*0500*/  IMAD.MOV.U32 R11, RZ, RZ, RZ ;  /* 0x000000ffff0b7224 */ /* 0x000fe200078e00ff */
[----:B------:R-:W-:-:S03]  /*0510*/  LOP3.LUT R25, R6, 0x3, RZ, 0xc0, !PT ;  /* 0x0000000306197812 */ /* 0x000fc600078ec0ff */
[----:B------:R-:W-:Y:S01]  /*0520*/  IMAD.MOV R2, RZ, RZ, -R8 ;  /* 0x000000ffff027224 */ /* 0x000fe200078e0a08 */
[----:B------:R-:W-:-:S03]  /*0530*/  ISETP.NE.AND P0, PT, R25, RZ, PT ;  /* 0x000000ff1900720c */ /* 0x000fc60003f05270 */
[----:B------:R-:W-:Y:S02]  /*0540*/  IMAD R9, R9, R2, R10 ;  /* 0x0000000209097224 */ /* 0x000fe400078e020a */
[----:B------:R-:W-:Y:S01]  /*0550*/  IMAD R10, R3, R6, RZ ;  /* 0x00000006030a7224 */ /* 0x000fe200078e02ff */
[----:B------:R-:W-:Y:S07]  /*0560*/  @!P1 BRA `(.L_x_36) ;  /* 0x0000000c00ec9947 */ /* 0x000fee0003800000 */
[----:B------:R-:W1:Y:S01]  /*0570*/  LDC R2, c[0x0][0x3bc] ;  /* 0x0000ef00ff027b82 */ /* 0x000e620000000800 */
[----:B------:R-:W2:Y:S01]  /*0580*/  LDCU.64 UR4, c[0x0][0x388] ;  /* 0x00007100ff0477ac */ /* 0x000ea20008000a00 */
[----:B------:R-:W-:Y:S01]  /*0590*/  LOP3.LUT R11, R6, 0x7ffffffc, RZ, 0xc0, !PT ;  /* 0x7ffffffc060b7812 */ /* 0x000fe200078ec0ff */
[----:B------:R-:W-:Y:S01]  /*05a0*/  IMAD.MOV.U32 R13, RZ, RZ, R10 ;  /* 0x000000ffff0d7224 */ /* 0x000fe200078e000a */
[----:B------:R-:W3:Y:S01]  /*05b0*/  LDCU UR8, c[0x0][0x3a8] ;  /* 0x00007500ff0877ac */ /* 0x000ee20008000800 */
[----:B------:R-:W4:Y:S01]  /*05c0*/  LDCU UR9, c[0x0][0x394] ;  /* 0x00007280ff0977ac */ /* 0x000f220008000800 */
[----:B------:R-:W0:Y:S01]  /*05d0*/  LDCU.64 UR10, c[0x0][0x398] ;  /* 0x00007300ff0a77ac */ /* 0x000e220008000a00 */
[----:B--2---:R-:W-:-:S04]  /*05e0*/  UIADD3 UR4, UP0, UPT, UR4, 0x8, URZ ;  /* 0x0000000804047890 */ /* 0x004fc8000ff1e0ff */
[----:B------:R-:W-:Y:S01]  /*05f0*/  UIADD3.X UR5, UPT, UPT, URZ, UR5, URZ, UP0, !UPT ;  /* 0x00000005ff057290 */ /* 0x000fe200087fe4ff */
[----:B-1----:R-:W-:-:S04]  /*0600*/  IABS R27, R2 ;  /* 0x00000002001b7213 */ /* 0x002fc80000000000 */
[----:B------:R-:W1:Y:S08]  /*0610*/  I2F.RP R4, R27 ;  /* 0x0000001b00047306 */ /* 0x000e700000209400 */
[----:B-1----:R-:W1:Y:S02]  /*0620*/  MUFU.RCP R4, R4 ;  /* 0x0000000400047308 */ /* 0x002e640000001000 */
[----:B-1----:R-:W-:-:S06]  /*0630*/  IADD3 R2, PT, PT, R4, 0xffffffe, RZ ;  /* 0x0ffffffe04027810 */ /* 0x002fcc0007ffe0ff */
[----:B------:R1:W2:Y:S02]  /*0640*/  F2I.FTZ.U32.TRUNC.NTZ R3, R2 ;  /* 0x0000000200037305 */ /* 0x0002a4000021f000 */
[----:B-1----:R-:W-:Y:S02]  /*0650*/  IMAD.MOV.U32 R2, RZ, RZ, RZ ;  /* 0x000000ffff027224 */ /* 0x002fe400078e00ff */
[----:B--2---:R-:W-:-:S04]  /*0660*/  IMAD.MOV R12, RZ, RZ, -R3 ;  /* 0x000000ffff0c7224 */ /* 0x004fc800078e0a03 */
[----:B------:R-:W-:Y:S01]  /*0670*/  IMAD R5, R12, R27, RZ ;  /* 0x0000001b0c057224 */ /* 0x000fe200078e02ff */
[----:B------:R-:W-:-:S03]  /*0680*/  MOV R12, 0x1 ;  /* 0x00000001000c7802 */ /* 0x000fc60000000f00 */
[----:B0--34-:R-:W-:-:S07]  /*0690*/  IMAD.HI.U32 R26, R3, R5, R2 ;  /* 0x00000005031a7227 */ /* 0x019fce00078e0002 */
.L_x_37:
[----:B------:R-:W0:Y:S01]  /*06a0*/  LDC R15, c[0x0][0x3bc] ;  /* 0x0000ef00ff0f7b82 */ /* 0x000e220000000800 */
[----:B------:R-:W-:-:S05]  /*06b0*/  VIADD R2, R12, 0xffffffff ;  /* 0xffffffff0c027836 */ /* 0x000fca0000000000 */
[----:B-1----:R-:W-:Y:S02]  /*06c0*/  IABS R4, R2 ;  /* 0x0000000200047213 */ /* 0x002fe40000000000 */
[----:B------:R-:W1:Y:S03]  /*06d0*/  LDC R14, c[0x0][0x3a0] ;  /* 0x0000e800ff0e7b82 */ /* 0x000e660000000800 */
[----:B------:R-:W-:-:S05]  /*06e0*/  IMAD.HI.U32 R26, R26, R4, RZ ;  /* 0x000000041a1a7227 */ /* 0x000fca00078e00ff */
[----:B------:R-:W2:Y:S01]  /*06f0*/  LDC R24, c[0x0][0x3a4] ;  /* 0x0000e900ff187b82 */ /* 0x000ea20000000800 */
[----:B------:R-:W-:Y:S02]  /*0700*/  IADD3 R3, PT, PT, -R26, RZ, RZ ;  /* 0x000000ff1a037210 */ /* 0x000fe40007ffe1ff */
[-C--:B0-----:R-:W-:Y:S01]  /*0710*/  IABS R17, R15.reuse ;  /* 0x0000000f00117213 */ /* 0x081fe20000000000 */
[----:B------:R-:W-:Y:S01]  /*0720*/  IMAD.MOV R21, RZ, RZ, -R15 ;  /* 0x000000ffff157224 */ /* 0x000fe200078e0a0f */
[----:B------:R-:W-:Y:S02]  /*0730*/  ISETP.NE.AND P3, PT, R15, RZ, PT ;  /* 0x000000ff0f00720c */ /* 0x000fe40003f65270 */
[----:B------:R-:W-:Y:S01]  /*0740*/  LOP3.LUT R19, RZ, R15, RZ, 0x33, !PT ;  /* 0x0000000fff137212 */ /* 0x000fe200078e33ff */
[----:B------:R-:W-:Y:S01]  /*0750*/  IMAD R4, R17, R3, R4 ;  /* 0x0000000311047224 */ /* 0x000fe200078e0204 */
[----:B------:R-:W-:Y:S02]  /*0760*/  LOP3.LUT R3, R2, R15, RZ, 0x3c, !PT ;  /* 0x0000000f02037212 */ /* 0x000fe400078e3cff */
[----:B-1----:R-:W-:-:S02]  /*0770*/  IABS R16, R14 ;  /* 0x0000000e00107213 */ /* 0x002fc40000000000 */
[----:B------:R-:W-:Y:S02]  /*0780*/  ISETP.GT.U32.AND P2, PT, R27, R4, PT ;  /* 0x000000041b00720c */ /* 0x000fe40003f44070 */
[----:B------:R-:W0:Y:S01]  /*0790*/  I2F.RP R6, R16 ;  /* 0x0000001000067306 */ /* 0x000e220000209400 */
[----:B------:R-:W-:Y:S02]  /*07a0*/  ISETP.GE.AND P4, PT, R3, RZ, PT ;  /* 0x000000ff0300720c */ /* 0x000fe40003f86270 */
[----:B------:R-:W-:Y:S02]  /*07b0*/  LOP3.LUT R22, RZ, R14, RZ, 0x33, !PT ;  /* 0x0000000eff167212 */ /* 0x000fe400078e33ff */
[----:B--2---:R-:W-:-:S04]  /*07c0*/  IABS R18, R24 ;  /* 0x0000001800127213 */ /* 0x004fc80000000000 */
[----:B------:R-:W1:Y:S02]  /*07d0*/  I2F.RP R7, R18 ;  /* 0x0000001200077306 */ /* 0x000e640000209400 */
[----:B------:R-:W-:Y:S02]  /*07e0*/  @!P2 IMAD.IADD R4, R4, 0x1, -R17 ;  /* 0x000000010404a824 */ /* 0x000fe400078e0a11 */
[----:B------:R-:W-:-:S03]  /*07f0*/  @!P2 VIADD R26, R26, 0x1 ;  /* 0x000000011a1aa836 */ /* 0x000fc60000000000 */
[----:B------:R-:W-:Y:S01]  /*0800*/  ISETP.GE.U32.AND P1, PT, R4, R27, PT ;  /* 0x0000001b0400720c */ /* 0x000fe20003f26070 */
[----:B0-----:R-:W0:Y:S08]  /*0810*/  MUFU.RCP R6, R6 ;  /* 0x0000000600067308 */ /* 0x001e300000001000 */
[----:B-1----:R-:W1:Y:S04]  /*0820*/  MUFU.RCP R7, R7 ;  /* 0x0000000700077308 */ /* 0x002e680000001000 */
[----:B------:R-:W-:-:S02]  /*0830*/  @P1 VIADD R26, R26, 0x1 ;  /* 0x000000011a1a1836 */ /* 0x000fc40000000000 */
[----:B0-----:R-:W-:-:S03]  /*0840*/  VIADD R4, R6, 0xffffffe ;  /* 0x0ffffffe06047836 */ /* 0x001fc60000000000 */
[----:B------:R-:W-:Y:S01]  /*0850*/  @!P4 IADD3 R26, PT, PT, -R26, RZ, RZ ;  /* 0x000000ff1a1ac210 */ /* 0x000fe20007ffe1ff */
[----:B------:R0:W2:Y:S03]  /*0860*/  F2I.FTZ.U32.TRUNC.NTZ R5, R4 ;  /* 0x0000000400057305 */ /* 0x0000a6000021f000 */
[----:B------:R-:W-:Y:S02]  /*0870*/  SEL R6, R19, R26, !P3 ;  /* 0x0000001a13067207 */ /* 0x000fe40005800000 */
[----:B-1----:R-:W-:-:S03]  /*0880*/  IADD3 R3, PT, PT, R7, 0xffffffe, RZ ;  /* 0x0ffffffe07037810 */ /* 0x002fc60007ffe0ff */
[----:B------:R-:W-:Y:S02]  /*0890*/  IMAD R7, R6, R21, R2 ;  /* 0x0000001506077224 */ /* 0x000fe400078e0202 */
[----:B------:R-:W-:Y:S01]  /*08a0*/  IMAD R6, R0, UR9, R6 ;  /* 0x0000000900067c24 */ /* 0x000fe2000f8e0206 */
[----:B------:R-:W1:Y:S02]  /*08b0*/  F2I.FTZ.U32.TRUNC.NTZ R3, R3 ;  /* 0x0000000300037305 */ /* 0x000e64000021f000 */
[----:B------:R-:W-:Y:S01]  /*08c0*/  IABS R2, R7 ;  /* 0x0000000700027213 */ /* 0x000fe20000000000 */
[----:B0-----:R-:W-:Y:S02]  /*08d0*/  IMAD.MOV.U32 R4, RZ, RZ, RZ ;  /* 0x000000ffff047224 */ /* 0x001fe400078e00ff */
[----:B--2---:R-:W-:-:S04]  /*08e0*/  IMAD.MOV R23, RZ, RZ, -R5 ;  /* 0x000000ffff177224 */ /* 0x004fc800078e0a05 */
[----:B------:R-:W-:-:S04]  /*08f0*/  IMAD R23, R23, R16, RZ ;  /* 0x0000001017177224 */ /* 0x000fc800078e02ff */
[----:B------:R-:W-:Y:S01]  /*0900*/  IMAD.HI.U32 R20, R5, R23, R4 ;  /* 0x0000001705147227 */ /* 0x000fe200078e0004 */
[----:B-1----:R-:W-:-:S03]  /*0910*/  IADD3 R27, PT, PT, RZ, -R3, RZ ;  /* 0x80000003ff1b7210 */ /* 0x002fc60007ffe0ff */
[----:B------:R-:W-:Y:S02]  /*0920*/  IMAD.MOV.U32 R5, RZ, RZ, R2 ;  /* 0x000000ffff057224 */ /* 0x000fe400078e0002 */
[----:B------:R-:W-:Y:S02]  /*0930*/  HFMA2 R2, -RZ, RZ, 0, 0 ;  /* 0x00000000ff027431 */ /* 0x000fe400000001ff */
[----:B------:R-:W-:Y:S02]  /*0940*/  IMAD R27, R27, R18, RZ ;  /* 0x000000121b1b7224 */ /* 0x000fe400078e02ff */
[----:B------:R-:W-:-:S04]  /*0950*/  IMAD.HI.U32 R4, R20, R5, RZ ;  /* 0x0000000514047227 */ /* 0x000fc800078e00ff */
[----:B------:R-:W-:-:S04]  /*0960*/  IMAD.HI.U32 R23, R3, R27, R2 ;  /* 0x0000001b03177227 */ /* 0x000fc800078e0002 */
[----:B------:R-:W-:Y:S02]  /*0970*/  IMAD.MOV R3, RZ, RZ, -R4 ;  /* 0x000000ffff037224 */ /* 0x000fe400078e0a04 */
[----:B------:R-:W-:-:S04]  /*0980*/  IMAD.HI.U32 R2, R23, R5, RZ ;  /* 0x0000000517027227 */ /* 0x000fc800078e00ff */
[----:B------:R-:W-:Y:S02]  /*0990*/  IMAD.MOV R2, RZ, RZ, -R2 ;  /* 0x000000ffff027224 */ /* 0x000fe400078e0a02 */
[--C-:B------:R-:W-:Y:S02]  /*09a0*/  IMAD R3, R16, R3, R5.reuse ;  /* 0x0000000310037224 */ /* 0x100fe400078e0205 */
[----:B------:R-:W-:Y:S01]  /*09b0*/  IMAD R5, R18, R2, R5 ;  /* 0x0000000212057224 */ /* 0x000fe200078e0205 */
[----:B------:R-:W-:Y:S02]  /*09c0*/  LOP3.LUT R2, R7, R14, RZ, 0x3c, !PT ;  /* 0x0000000e07027212 */ /* 0x000fe400078e3cff */
[----:B------:R-:W-:Y:S02]  /*09d0*/  ISETP.GT.U32.AND P4, PT, R16, R3, PT ;  /* 0x000000031000720c */ /* 0x000fe40003f84070 */
[----:B------:R-:W-:-:S11]  /*09e0*/  ISETP.GT.U32.AND P1, PT, R18, R5, PT ;  /* 0x000000051200720c */ /* 0x000fd60003f24070 */
[-C--:B------:R-:W-:Y:S01]  /*09f0*/  @!P4 IADD3 R3, PT, PT, R3, -R16.reuse, RZ ;  /* 0x800000100303c210 */ /* 0x080fe20007ffe0ff */
[----:B------:R-:W-:Y:S01]  /*0a00*/  @!P4 VIADD R4, R4, 0x1 ;  /* 0x000000010404c836 */ /* 0x000fe20000000000 */
[----:B------:R-:W-:Y:S01]  /*0a10*/  ISETP.GE.AND P4, PT, R7, RZ, PT ;  /* 0x000000ff0700720c */ /* 0x000fe20003f86270 */
[----:B------:R-:W-:Y:S01]  /*0a20*/  @!P1 IMAD.IADD R5, R5, 0x1, -R18 ;  /* 0x0000000105059824 */ /* 0x000fe200078e0a12 */
[----:B------:R-:W-:Y:S02]  /*0a30*/  ISETP.GE.U32.AND P2, PT, R3, R16, PT ;  /* 0x000000100300720c */ /* 0x000fe40003f46070 */
[----:B------:R-:W-:Y:S02]  /*0a40*/  ISETP.GE.AND P1, PT, R2, RZ, PT ;  /* 0x000000ff0200720c */ /* 0x000fe40003f26270 */
[----:B------:R-:W-:Y:S01]  /*0a50*/  ISETP.GT.U32.AND P5, PT, R18, R5, PT ;  /* 0x000000051200720c */ /* 0x000fe20003fa4070 */
[----:B------:R-:W0:Y:S08]  /*0a60*/  LDC.64 R2, c[0x0][0x380] ;  /* 0x0000e000ff027b82 */ /* 0x000e300000000a00 */
[----:B------:R-:W-:-:S02]  /*0a70*/  @P2 IADD3 R4, PT, PT, R4, 0x1, RZ ;  /* 0x0000000104042810 */ /* 0x000fc40007ffe0ff */
[----:B------:R-:W-:Y:S02]  /*0a80*/  ISETP.NE.AND P2, PT, R14, RZ, PT ;  /* 0x000000ff0e00720c */ /* 0x000fe40003f45270 */
[----:B------:R-:W-:Y:S02]  /*0a90*/  @!P5 IMAD.IADD R5, R5, 0x1, -R18 ;  /* 0x000000010505d824 */ /* 0x000fe400078e0a12 */
[----:B------:R-:W-:Y:S01]  /*0aa0*/  @!P1 IMAD.MOV R4, RZ, RZ, -R4 ;  /* 0x000000ffff049224 */ /* 0x000fe200078e0a04 */
[----:B------:R-:W-:Y:S02]  /*0ab0*/  ISETP.NE.AND P1, PT, R24, RZ, PT ;  /* 0x000000ff1800720c */ /* 0x000fe40003f25270 */
[----:B------:R-:W-:Y:S02]  /*0ac0*/  LOP3.LUT R24, RZ, R24, RZ, 0x33, !PT ;  /* 0x00000018ff187212 */ /* 0x000fe400078e33ff */
[----:B------:R-:W-:Y:S02]  /*0ad0*/  @!P4 IADD3 R5, PT, PT, -R5, RZ, RZ ;  /* 0x000000ff0505c210 */ /* 0x000fe40007ffe1ff */
[----:B------:R-:W-:-:S02]  /*0ae0*/  SEL R7, R22, R4, !P2 ;  /* 0x0000000416077207 */ /* 0x000fc40005000000 */
[----:B------:R-:W-:-:S03]  /*0af0*/  SEL R4, R24, R5, !P1 ;  /* 0x0000000518047207 */ /* 0x000fc60004800000 */
[----:B------:R-:W-:Y:S02]  /*0b00*/  IMAD R5, R8, UR8, R7 ;  /* 0x0000000808057c24 */ /* 0x000fe4000f8e0207 */
[----:B------:R-:W-:Y:S02]  /*0b10*/  IMAD R4, R9, UR8, R4 ;  /* 0x0000000809047c24 */ /* 0x000fe4000f8e0204 */
[----:B------:R-:W-:-:S04]  /*0b20*/  IMAD R5, R6, UR10, R5 ;  /* 0x0000000a06057c24 */ /* 0x000fc8000f8e0205 */
[----:B------:R-:W-:-:S04]  /*0b30*/  IMAD R5, R5, UR11, R4 ;  /* 0x0000000b05057c24 */ /* 0x000fc8000f8e0204 */
[----:B0-----:R-:W-:-:S05]  /*0b40*/  IMAD.WIDE R4, R5, 0x4, R2 ;  /* 0x0000000405047825 */ /* 0x001fca00078e0202 */
[----:B------:R0:W2:Y:S01]  /*0b50*/  LDG.E R29, desc[UR6][R4.64] ;  /* 0x00000006041d7981 */ /* 0x0000a2000c1e1900 */
[----:B------:R-:W1:Y:S01]  /*0b60*/  I2F.RP R27, R17 ;  /* 0x00000011001b7306 */ /* 0x000e620000209400 */
[----:B------:R-:W-:-:S07]  /*0b70*/  IABS R28, R12 ;  /* 0x0000000c001c7213 */ /* 0x000fce0000000000 */
[----:B-1----:R-:W1:Y:S02]  /*0b80*/  MUFU.RCP R27, R27 ;  /* 0x0000001b001b7308 */ /* 0x002e640000001000 */
[----:B-1----:R-:W-:Y:S01]  /*0b90*/  VIADD R7, R27, 0xffffffe ;  /* 0x0ffffffe1b077836 */ /* 0x002fe20000000000 */
[----:B------:R-:W-:-:S05]  /*0ba0*/  MOV R27, R17 ;  /* 0x00000011001b7202 */ /* 0x000fca0000000f00 */
[----:B------:R-:W1:Y:S02]  /*0bb0*/  F2I.FTZ.U32.TRUNC.NTZ R7, R7 ;  /* 0x0000000700077305 */ /* 0x000e64000021f000 */
[----:B-1----:R-:W-:-:S04]  /*0bc0*/  IMAD.MOV R6, RZ, RZ, -R7 ;  /* 0x000000ffff067224 */ /* 0x002fc800078e0a07 */
[----:B------:R-:W-:Y:S01]  /*0bd0*/  IMAD R31, R6, R17, RZ ;  /* 0x00000011061f7224 */ /* 0x000fe200078e02ff */
[----:B------:R-:W-:-:S05]  /*0be0*/  MOV R6, RZ ;  /* 0x000000ff00067202 */ /* 0x000fca0000000f00 */
[----:B------:R-:W-:-:S04]  /*0bf0*/  IMAD.HI.U32 R26, R7, R31, R6 ;  /* 0x0000001f071a7227 */ /* 0x000fc800078e0006 */
[----:B------:R-:W-:-:S04]  /*0c00*/  IMAD.MOV.U32 R6, RZ, RZ, R28 ;  /* 0x000000ffff067224 */ /* 0x000fc800078e001c */
[----:B0-----:R-:W-:-:S04]  /*0c10*/  IMAD.HI.U32 R4, R26, R6, RZ ;  /* 0x000000061a047227 */ /* 0x001fc800078e00ff */
[----:B------:R-:W-:-:S04]  /*0c20*/  IMAD.MOV R5, RZ, RZ, -R4 ;  /* 0x000000ffff057224 */ /* 0x000fc800078e0a04 */
[----:B------:R-:W-:Y:S01]  /*0c30*/  IMAD R6, R17, R5, R6 ;  /* 0x0000000511067224 */ /* 0x000fe200078e0206 */
[----:B------:R-:W-:-:S04]  /*0c40*/  LOP3.LUT R5, R12, R15, RZ, 0x3c, !PT ;  /* 0x0000000f0c057212 */ /* 0x000fc800078e3cff */
[----:B------:R-:W-:Y:S02]  /*0c50*/  ISETP.GT.U32.AND P5, PT, R27, R6, PT ;  /* 0x000000061b00720c */ /* 0x000fe40003fa4070 */
[----:B------:R-:W-:-:S11]  /*0c60*/  ISETP.GE.AND P6, PT, R5, RZ, PT ;  /* 0x000000ff0500720c */ /* 0x000fd60003fc6270 */
[----:B------:R-:W-:Y:S02]  /*0c70*/  @!P5 IMAD.IADD R6, R6, 0x1, -R17 ;  /* 0x000000010606d824 */ /* 0x000fe400078e0a11 */
[----:B------:R-:W-:-:S03]  /*0c80*/  @!P5 VIADD R4, R4, 0x1 ;  /* 0x000000010404d836 */ /* 0x000fc60000000000 */
[----:B------:R-:W-:-:S13]  /*0c90*/  ISETP.GE.U32.AND P4, PT, R6, R27, PT ;  /* 0x0000001b0600720c */ /* 0x000fda0003f86070 */
[----:B------:R-:W-:-:S05]  /*0ca0*/  @P4 IADD3 R4, PT, PT, R4, 0x1, RZ ;  /* 0x0000000104044810 */ /* 0x000fca0007ffe0ff */
[----:B------:R-:W-:-:S05]  /*0cb0*/  @!P6 IMAD.MOV R4, RZ, RZ, -R4 ;  /* 0x000000ffff04e224 */ /* 0x000fca00078e0a04 */
[----:B------:R-:W-:-:S05]  /*0cc0*/  SEL R5, R19, R4, !P3 ;  /* 0x0000000413057207 */ /* 0x000fca0005800000 */
[----:B------:R-:W-:Y:S02]  /*0cd0*/  IMAD R33, R5, R21, R12 ;  /* 0x0000001505217224 */ /* 0x000fe400078e020c */
[----:B------:R-:W-:-:S03]  /*0ce0*/  IMAD R5, R0, UR9, R5 ;  /* 0x0000000900057c24 */ /* 0x000fc6000f8e0205 */
[----:B------:R-:W-:-:S05]  /*0cf0*/  IABS R31, R33 ;  /* 0x00000021001f7213 */ /* 0x000fca0000000000 */
[----:B------:R-:W-:-:S04]  /*0d00*/  IMAD.HI.U32 R4, R20, R31, RZ ;  /* 0x0000001f14047227 */ /* 0x000fc800078e00ff */
[----:B------:R-:W-:Y:S02]  /*0d10*/  IMAD.MOV R7, RZ, RZ, -R4 ;  /* 0x000000ffff077224 */ /* 0x000fe400078e0a04 */
[----:B------:R-:W-:-:S04]  /*0d20*/  IMAD.HI.U32 R6, R23, R31, RZ ;  /* 0x0000001f17067227 */ /* 0x000fc800078e00ff */
[----:B------:R-:W-:Y:S01]  /*0d30*/  IMAD R7, R16, R7, R31 ;  /* 0x0000000710077224 */ /* 0x000fe200078e021f */
[----:B------:R-:W-:-:S04]  /*0d40*/  IADD3 R6, PT, PT, -R6, RZ, RZ ;  /* 0x000000ff06067210 */ /* 0x000fc80007ffe1ff */
[----:B------:R-:W-:Y:S01]  /*0d50*/  ISETP.GT.U32.AND P6, PT, R16, R7, PT ;  /* 0x000000071000720c */ /* 0x000fe20003fc4070 */
[----:B------:R-:W-:Y:S01]  /*0d60*/  IMAD R31, R18, R6, R31 ;  /* 0x00000006121f7224 */ /* 0x000fe200078e021f */
[----:B------:R-:W-:-:S04]  /*0d70*/  LOP3.LUT R6, R33, R14, RZ, 0x3c, !PT ;  /* 0x0000000e21067212 */ /* 0x000fc800078e3cff */
[----:B------:R-:W-:-:S07]  /*0d80*/  ISETP.GT.U32.AND P4, PT, R18, R31, PT ;  /* 0x0000001f1200720c */ /* 0x000fce0003f84070 */
[----:B------:R-:W-:Y:S01]  /*0d90*/  @!P6 IMAD.IADD R7, R7, 0x1, -R16 ;  /* 0x000000010707e824 */ /* 0x000fe200078e0a10 */
[----:B------:R-:W-:Y:S02]  /*0da0*/  @!P6 IADD3 R4, PT, PT, R4, 0x1, RZ ;  /* 0x000000010404e810 */ /* 0x000fe40007ffe0ff */
[----:B------:R-:W-:Y:S02]  /*0db0*/  ISETP.GE.AND P6, PT, R6, RZ, PT ;  /* 0x000000ff0600720c */ /* 0x000fe40003fc6270 */
[----:B------:R-:W-:Y:S01]  /*0dc0*/  ISETP.GE.U32.AND P5, PT, R7, R16, PT ;  /* 0x000000100700720c */ /* 0x000fe20003fa6070 */
[----:B------:R-:W-:-:S05]  /*0dd0*/  @!P4 IMAD.IADD R31, R31, 0x1, -R18 ;  /* 0x000000011f1fc824 */ /* 0x000fca00078e0a12 */
[----:B------:R-:W-:-:S07]  /*0de0*/  ISETP.GT.U32.AND P4, PT, R18, R31, PT ;  /* 0x0000001f1200720c */ /* 0x000fce0003f84070 */
[----:B------:R-:W-:Y:S01]  /*0df0*/  @P5 VIADD R4, R4, 0x1 ;  /* 0x0000000104045836 */ /* 0x000fe20000000000 */
[----:B------:R-:W-:-:S04]  /*0e00*/  ISETP.GE.AND P5, PT, R33, RZ, PT ;  /* 0x000000ff2100720c */ /* 0x000fc80003fa6270 */
[----:B------:R-:W-:Y:S01]  /*0e10*/  @!P6 IADD3 R4, PT, PT, -R4, RZ, RZ ;  /* 0x000000ff0404e210 */ /* 0x000fe20007ffe1ff */
[----:B------:R-:W-:-:S03]  /*0e20*/  @!P4 IMAD.IADD R31, R31, 0x1, -R18 ;  /* 0x000000011f1fc824 */ /* 0x000fc600078e0a12 */
[----:B------:R-:W-:-:S05]  /*0e30*/  SEL R7, R22, R4, !P2 ;  /* 0x0000000416077207 */ /* 0x000fca0005000000 */
[----:B------:R-:W-:Y:S02]  /*0e40*/  @!P5 IMAD.MOV R31, RZ, RZ, -R31 ;  /* 0x000000ffff1fd224 */ /* 0x000fe400078e0a1f */
[----:B------:R-:W-:-:S03]  /*0e50*/  IMAD R4, R8, UR8, R7 ;  /* 0x0000000808047c24 */ /* 0x000fc6000f8e0207 */
[----:B------:R-:W-:Y:S01]  /*0e60*/  SEL R6, R24, R31, !P1 ;  /* 0x0000001f18067207 */ /* 0x000fe20004800000 */
[----:B------:R-:W-:Y:S01]  /*0e70*/  IMAD R7, R5, UR10, R4 ;  /* 0x0000000a05077c24 */ /* 0x000fe2000f8e0204 */
[----:B------:R-:W-:Y:S01]  /*0e80*/  MOV R5, UR5 ;  /* 0x0000000500057c02 */ /* 0x000fe20008000f00 */
[----:B------:R-:W-:Y:S02]  /*0e90*/  IMAD.U32 R4, RZ, RZ, UR4 ;  /* 0x00000004ff047e24 */ /* 0x000fe4000f8e00ff */
[----:B------:R-:W-:Y:S02]  /*0ea0*/  IMAD R6, R9, UR8, R6 ;  /* 0x0000000809067c24 */ /* 0x000fe4000f8e0206 */
[----:B------:R-:W-:-:S04]  /*0eb0*/  IMAD.WIDE R4, R13, 0x4, R4 ;  /* 0x000000040d047825 */ /* 0x000fc800078e0204 */
[----:B------:R-:W-:-:S04]  /*0ec0*/  IMAD R7, R7, UR11, R6 ;  /* 0x0000000b07077c24 */ /* 0x000fc8000f8e0206 */
[----:B------:R-:W-:Y:S01]  /*0ed0*/  IMAD.WIDE R6, R7, 0x4, R2 ;  /* 0x0000000407067825 */ /* 0x000fe200078e0202 */
[----:B--2---:R0:W-:Y:S04]  /*0ee0*/  STG.E desc[UR6][R4.64+-0x8], R29 ;  /* 0xfffff81d04007986 */ /* 0x0041e8000c101906 */
[----:B------:R1:W2:Y:S01]  /*0ef0*/  LDG.E R31, desc[UR6][R6.64] ;  /* 0x00000006061f7981 */ /* 0x0002a2000c1e1900 */
[----:B------:R-:W-:-:S05]  /*0f00*/  VIADD R34, R12, 0x1 ;  /* 0x000000010c227836 */ /* 0x000fca0000000000 */
[----:B------:R-:W-:Y:S02]  /*0f10*/  IABS R30, R34 ;  /* 0x00000022001e7213 */ /* 0x000fe40000000000 */
[----:B0-----:R-:W-:-:S03]  /*0f20*/  LOP3.LUT R29, R34, R15, RZ, 0x3c, !PT ;  /* 0x0000000f221d7212 */ /* 0x001fc600078e3cff */
[----:B------:R-:W-:Y:S01]  /*0f30*/  IMAD.HI.U32 R28, R26, R30, RZ ;  /* 0x0000001e1a1c7227 */ /* 0x000fe200078e00ff */
[----:B------:R-:W-:-:S03]  /*0f40*/  ISETP.GE.AND P6, PT, R29, RZ, PT ;  /* 0x000000ff1d00720c */ /* 0x000fc60003fc6270 */
        /* <DEDUP_REMOVED lines=8> */
[----:B-1----:R-:W-:-:S05]  /*0fd0*/  SEL R6, R19, R28, !P3 ;  /* 0x0000001c13067207 */ /* 0x002fca0005800000 */
[----:B------:R-:W-:Y:S02]  /*0fe0*/  IMAD R35, R6, R21, R34 ;  /* 0x0000001506237224 */ /* 0x000fe400078e0222 */
[----:B------:R-:W-:-:S03]  /*0ff0*/  IMAD R6, R0, UR9, R6 ;  /* 0x0000000900067c24 */ /* 0x000fc6000f8e0206 */
[----:B------:R-:W-:-:S05]  /*1000*/  IABS R33, R35 ;  /* 0x0000002300217213 */ /* 0x000fca0000000000 */
[----:B------:R-:W-:-:S04]  /*1010*/  IMAD.HI.U32 R7, R20, R33, RZ ;  /* 0x0000002114077227 */ /* 0x000fc800078e00ff */
[----:B------:R-:W-:Y:S02]  /*1020*/  IMAD.MOV R29, RZ, RZ, -R7 ;  /* 0x000000ffff1d7224 */ /* 0x000fe400078e0a07 */
[----:B------:R-:W-:-:S04]  /*1030*/  IMAD.HI.U32 R28, R23, R33, RZ ;  /* 0x00000021171c7227 */ /* 0x000fc800078e00ff */
[----:B------:R-:W-:Y:S02]  /*1040*/  IMAD R29, R16, R29, R33 ;  /* 0x0000001d101d7224 */ /* 0x000fe400078e0221 */
[----:B------:R-:W-:-:S03]  /*1050*/  IMAD.MOV R28, RZ, RZ, -R28 ;  /* 0x000000ffff1c7224 */ /* 0x000fc600078e0a1c */
[----:B------:R-:W-:Y:S01]  /*1060*/  ISETP.GT.U32.AND P6, PT, R16, R29, PT ;  /* 0x0000001d1000720c */ /* 0x000fe20003fc4070 */
[----:B------:R-:W-:Y:S01]  /*1070*/  IMAD R33, R18, R28, R33 ;  /* 0x0000001c12217224 */ /* 0x000fe200078e0221 */
[----:B------:R-:W-:-:S04]  /*1080*/  LOP3.LUT R28, R35, R14, RZ, 0x3c, !PT ;  /* 0x0000000e231c7212 */ /* 0x000fc800078e3cff */
[----:B------:R-:W-:-:S07]  /*1090*/  ISETP.GT.U32.AND P4, PT, R18, R33, PT ;  /* 0x000000211200720c */ /* 0x000fce0003f84070 */
[-C--:B------:R-:W-:Y:S01]  /*10a0*/  @!P6 IADD3 R29, PT, PT, R29, -R16.reuse, RZ ;  /* 0x800000101d1de210 */ /* 0x080fe20007ffe0ff */
[----:B------:R-:W-:Y:S01]  /*10b0*/  @!P6 VIADD R7, R7, 0x1 ;  /* 0x000000010707e836 */ /* 0x000fe20000000000 */
[----:B------:R-:W-:Y:S02]  /*10c0*/  ISETP.GE.AND P6, PT, R28, RZ, PT ;  /* 0x000000ff1c00720c */ /* 0x000fe40003fc6270 */
[----:B------:R-:W-:Y:S02]  /*10d0*/  ISETP.GE.U32.AND P5, PT, R29, R16, PT ;  /* 0x000000101d00720c */ /* 0x000fe40003fa6070 */
[----:B------:R-:W-:-:S05]  /*10e0*/  @!P4 IMAD.IADD R33, R33, 0x1, -R18 ;  /* 0x000000012121c824 */ /* 0x000fca00078e0a12 */
[----:B------:R-:W-:-:S06]  /*10f0*/  ISETP.GT.U32.AND P4, PT, R18, R33, PT ;  /* 0x000000211200720c */ /* 0x000fcc0003f84070 */
[----:B------:R-:W-:Y:S02]  /*1100*/  @P5 IADD3 R7, PT, PT, R7, 0x1, RZ ;  /* 0x0000000107075810 */ /* 0x000fe40007ffe0ff */
[----:B------:R-:W-:-:S03]  /*1110*/  ISETP.GE.AND P5, PT, R35, RZ, PT ;  /* 0x000000ff2300720c */ /* 0x000fc60003fa6270 */
[----:B------:R-:W-:Y:S02]  /*1120*/  @!P6 IMAD.MOV R7, RZ, RZ, -R7 ;  /* 0x000000ffff07e224 */ /* 0x000fe400078e0a07 */
[----:B------:R-:W-:-:S03]  /*1130*/  @!P4 IMAD.IADD R33, R33, 0x1, -R18 ;  /* 0x000000012121c824 */ /* 0x000fc600078e0a12 */
[----:B------:R-:W-:-:S05]  /*1140*/  SEL R7, R22, R7, !P2 ;  /* 0x0000000716077207 */ /* 0x000fca0005000000 */
[----:B------:R-:W-:Y:S01]  /*1150*/  @!P5 IADD3 R33, PT, PT, -R33, RZ, RZ ;  /* 0x000000ff2121d210 */ /* 0x000fe20007ffe1ff */
[----:B------:R-:W-:-:S03]  /*1160*/  IMAD R7, R8, UR8, R7 ;  /* 0x0000000808077c24 */ /* 0x000fc6000f8e0207 */
[----:B------:R-:W-:Y:S01]  /*1170*/  SEL R28, R24, R33, !P1 ;  /* 0x00000021181c7207 */ /* 0x000fe20004800000 */
[----:B------:R-:W-:-:S04]  /*1180*/  IMAD R7, R6, UR10, R7 ;  /* 0x0000000a06077c24 */ /* 0x000fc8000f8e0207 */
[----:B------:R-:W-:-:S04]  /*1190*/  IMAD R28, R9, UR8, R28 ;  /* 0x00000008091c7c24 */ /* 0x000fc8000f8e021c */
[----:B------:R-:W-:-:S04]  /*11a0*/  IMAD R7, R7, UR11, R28 ;  /* 0x0000000b07077c24 */ /* 0x000fc8000f8e021c */
[----:B------:R-:W-:Y:S01]  /*11b0*/  IMAD.WIDE R6, R7, 0x4, R2 ;  /* 0x0000000407067825 */ /* 0x000fe200078e0202 */
[----:B--2---:R1:W-:Y:S05]  /*11c0*/  STG.E desc[UR6][R4.64+-0x4], R31 ;  /* 0xfffffc1f04007986 */ /* 0x0043ea000c101906 */
[----:B------:R0:W2:Y:S01]  /*11d0*/  LDG.E R7, desc[UR6][R6.64] ;  /* 0x0000000606077981 */ /* 0x0000a2000c1e1900 */
[----:B------:R-:W-:-:S05]  /*11e0*/  VIADD R32, R12, 0x2 ;  /* 0x000000020c207836 */ /* 0x000fca0000000000 */
[----:B------:R-:W-:Y:S02]  /*11f0*/  IABS R30, R32 ;  /* 0x00000020001e7213 */ /* 0x000fe40000000000 */
[----:B------:R-:W-:-:S03]  /*1200*/  LOP3.LUT R15, R32, R15, RZ, 0x3c, !PT ;  /* 0x0000000f200f7212 */ /* 0x000fc600078e3cff */
        /* <DEDUP_REMOVED lines=17> */
[----:B------:R-:W-:Y:S02]  /*1320*/  IMAD.MOV R15, RZ, RZ, -R20 ;  /* 0x000000ffff0f7224 */ /* 0x000fe400078e0a14 */
[----:B------:R-:W-:Y:S02]  /*1330*/  IMAD.MOV R23, RZ, RZ, -R23 ;  /* 0x000000ffff177224 */ /* 0x000fe400078e0a17 */
[--C-:B------:R-:W-:Y:S02]  /*1340*/  IMAD R15, R16, R15, R17.reuse ;  /* 0x0000000f100f7224 */ /* 0x100fe400078e0211 */
[----:B------:R-:W-:-:S03]  /*1350*/  IMAD R17, R18, R23, R17 ;  /* 0x0000001712117224 */ /* 0x000fc600078e0211 */
        /* <DEDUP_REMOVED lines=8> */
[----:B------:R-:W-:-:S09]  /*13e0*/  ISETP.GT.U32.AND P5, PT, R18, R17, PT ;  /* 0x000000111200720c */ /* 0x000fd20003fa4070 */
[----:B------:R-:W-:-:S04]  /*13f0*/  @P6 IADD3 R20, PT, PT, R20, 0x1, RZ ;  /* 0x0000000114146810 */ /* 0x000fc80007ffe0ff */
[----:B------:R-:W-:Y:S02]  /*1400*/  @!P5 IMAD.IADD R17, R17, 0x1, -R18 ;  /* 0x000000011111d824 */ /* 0x000fe400078e0a12 */
[----:B------:R-:W-:-:S03]  /*1410*/  @!P4 IMAD.MOV R20, RZ, RZ, -R20 ;  /* 0x000000ffff14c224 */ /* 0x000fc600078e0a14 */
[----:B------:R-:W-:Y:S02]  /*1420*/  @!P3 IADD3 R17, PT, PT, -R17, RZ, RZ ;  /* 0x000000ff1111b210 */ /* 0x000fe40007ffe1ff */
[----:B------:R-:W-:Y:S02]  /*1430*/  SEL R15, R22, R20, !P2 ;  /* 0x00000014160f7207 */ /* 0x000fe40005000000 */
[----:B------:R-:W-:-:S03]  /*1440*/  SEL R24, R24, R17, !P1 ;  /* 0x0000001118187207 */ /* 0x000fc60004800000 */
[----:B0-----:R-:W-:Y:S02]  /*1450*/  IMAD R6, R8, UR8, R15 ;  /* 0x0000000808067c24 */ /* 0x001fe4000f8e020f */
[----:B------:R-:W-:Y:S02]  /*1460*/  IMAD R24, R9, UR8, R24 ;  /* 0x0000000809187c24 */ /* 0x000fe4000f8e0218 */
[----:B------:R-:W-:-:S04]  /*1470*/  IMAD R19, R19, UR10, R6 ;  /* 0x0000000a13137c24 */ /* 0x000fc8000f8e0206 */
[----:B------:R-:W-:-:S04]  /*1480*/  IMAD R19, R19, UR11, R24 ;  /* 0x0000000b13137c24 */ /* 0x000fc8000f8e0218 */
[----:B------:R-:W-:Y:S01]  /*1490*/  IMAD.WIDE R2, R19, 0x4, R2 ;  /* 0x0000000413027825 */ /* 0x000fe200078e0202 */
[----:B--2---:R1:W-:Y:S05]  /*14a0*/  STG.E desc[UR6][R4.64], R7 ;  /* 0x0000000704007986 */ /* 0x0043ea000c101906 */
[----:B------:R-:W2:Y:S01]  /*14b0*/  LDG.E R3, desc[UR6][R2.64] ;  /* 0x0000000602037981 */ /* 0x000ea2000c1e1900 */
[C---:B------:R-:W-:Y:S01]  /*14c0*/  VIADD R6, R12.reuse, 0x3 ;  /* 0x000000030c067836 */ /* 0x040fe20000000000 */
[----:B------:R-:W-:Y:S01]  /*14d0*/  IADD3 R13, PT, PT, R13, 0x4, RZ ;  /* 0x000000040d0d7810 */ /* 0x000fe20007ffe0ff */
[----:B------:R-:W-:-:S03]  /*14e0*/  VIADD R12, R12, 0x4 ;  /* 0x000000040c0c7836 */ /* 0x000fc60000000000 */
[----:B------:R-:W-:Y:S01]  /*14f0*/  ISETP.NE.AND P1, PT, R6, R11, PT ;  /* 0x0000000b0600720c */ /* 0x000fe20003f25270 */
[----:B--2---:R1:W-:-:S12]  /*1500*/  STG.E desc[UR6][R4.64+0x4], R3 ;  /* 0x0000040304007986 */ /* 0x0043d8000c101906 */
[----:B------:R-:W-:Y:S05]  /*1510*/  @P1 BRA `(.L_x_37) ;  /* 0xfffffff000601947 */ /* 0x000fea000383ffff */
.L_x_36:
[----:B0-----:R-:W-:Y:S05]  /*1520*/  @!P0 EXIT ;  /* 0x000000000000894d */ /* 0x001fea0003800000 */
[----:B------:R-:W0:Y:S01]  /*1530*/  LDC R2, c[0x0][0x3b8] ;  /* 0x0000ee00ff027b82 */ /* 0x000e220000000800 */
[----:B------:R-:W-:Y:S02]  /*1540*/  ISETP.NE.AND P1, PT, R25, 0x1, PT ;  /* 0x000000011900780c */ /* 0x000fe40003f25270 */
[----:B0-----:R-:W-:-:S04]  /*1550*/  LOP3.LUT R2, R2, 0x1, RZ, 0xc0, !PT ;  /* 0x0000000102027812 */ /* 0x001fc800078ec0ff */
[----:B------:R-:W-:-:S07]  /*1560*/  ISETP.NE.U32.AND P0, PT, R2, 0x1, PT ;  /* 0x000000010200780c */ /* 0x000fce0003f05070 */
[----:B------:R-:W-:Y:S06]  /*1570*/  @!P1 BRA `(.L_x_38) ;  /* 0x00000008002c9947 */ /* 0x000fec0003800000 */
[----:B-1----:R-:W0:Y:S01]  /*1580*/  LDC R4, c[0x0][0x3bc] ;  /* 0x0000ef00ff047b82 */ /* 0x002e220000000800 */
        /* <DEDUP_REMOVED lines=8> */
[----:B---3--:R-:W-:-:S07]  /*1610*/  IABS R13, R18 ;  /* 0x00000012000d7213 */ /* 0x008fce0000000000 */
[----:B------:R-:W3:Y:S08]  /*1620*/  I2F.RP R19, R13 ;  /* 0x0000000d00137306 */ /* 0x000ef00000209400 */
[----:B0-----:R-:W0:Y:S08]  /*1630*/  MUFU.RCP R12, R12 ;  /* 0x0000000c000c7308 */ /* 0x001e300000001000 */
[----:B---3--:R-:W-:Y:S01]  /*1640*/  MUFU.RCP R19, R19 ;  /* 0x0000001300137308 */ /* 0x008fe20000001000 */
[----:B0-----:R-:W-:Y:S01]  /*1650*/  VIADD R2, R12, 0xffffffe ;  /* 0x0ffffffe0c027836 */ /* 0x001fe20000000000 */
[----:B-----5:R-:W-:-:S06]  /*1660*/  IABS R12, R6 ;  /* 0x00000006000c7213 */ /* 0x020fcc0000000000 */
[----:B------:R0:W3:Y:S08]  /*1670*/  F2I.FTZ.U32.TRUNC.NTZ R3, R2 ;  /* 0x0000000200037305 */ /* 0x0000f0000021f000 */
[----:B------:R-:W5:Y:S01]  /*1680*/  I2F.RP R15, R12 ;  /* 0x0000000c000f7306 */ /* 0x000f620000209400 */
[----:B0-----:R-:W-:Y:S02]  /*1690*/  HFMA2 R2, -RZ, RZ, 0, 0 ;  /* 0x00000000ff027431 */ /* 0x001fe400000001ff */
[----:B---3--:R-:W-:-:S04]  /*16a0*/  IMAD.MOV R14, RZ, RZ, -R3 ;  /* 0x000000ffff0e7224 */ /* 0x008fc800078e0a03 */
[----:B------:R-:W-:Y:S01]  /*16b0*/  IMAD R7, R14, R5, RZ ;  /* 0x000000050e077224 */ /* 0x000fe200078e02ff */
[----:B------:R-:W-:-:S03]  /*16c0*/  IABS R14, R11 ;  /* 0x0000000b000e7213 */ /* 0x000fc60000000000 */
[----:B------:R-:W-:Y:S01]  /*16d0*/  IMAD.HI.U32 R7, R3, R7, R2 ;  /* 0x0000000703077227 */ /* 0x000fe200078e0002 */
[----:B-----5:R-:W0:Y:S05]  /*16e0*/  MUFU.RCP R15, R15 ;  /* 0x0000000f000f7308 */ /* 0x020e2a0000001000 */
[----:B------:R-:W-:-:S04]  /*16f0*/  IMAD.HI.U32 R2, R7, R14, RZ ;  /* 0x0000000e07027227 */ /* 0x000fc800078e00ff */
[----:B------:R-:W-:-:S04]  /*1700*/  IMAD.MOV R3, RZ, RZ, -R2 ;  /* 0x000000ffff037224 */ /* 0x000fc800078e0a02 */
[----:B------:R-:W-:Y:S01]  /*1710*/  IMAD R14, R5, R3, R14 ;  /* 0x00000003050e7224 */ /* 0x000fe200078e020e */
[----:B------:R-:W-:Y:S02]  /*1720*/  LOP3.LUT R3, R11, R4, RZ, 0x3c, !PT ;  /* 0x000000040b037212 */ /* 0x000fe400078e3cff */
[----:B0-----:R-:W-:Y:S02]  /*1730*/  IADD3 R16, PT, PT, R15, 0xffffffe, RZ ;  /* 0x0ffffffe0f107810 */ /* 0x001fe40007ffe0ff */
[----:B------:R-:W-:Y:S02]  /*1740*/  ISETP.GT.U32.AND P2, PT, R5, R14, PT ;  /* 0x0000000e0500720c */ /* 0x000fe40003f44070 */
[----:B------:R-:W-:Y:S01]  /*1750*/  ISETP.GE.AND P4, PT, R3, RZ, PT ;  /* 0x000000ff0300720c */ /* 0x000fe20003f86270 */
[----:B------:R-:W-:Y:S01]  /*1760*/  VIADD R3, R19, 0xffffffe ;  /* 0x0ffffffe13037836 */ /* 0x000fe20000000000 */
[----:B------:R-:W0:Y:S08]  /*1770*/  F2I.FTZ.U32.TRUNC.NTZ R17, R16 ;  /* 0x0000001000117305 */ /* 0x000e30000021f000 */
[----:B------:R-:W3:Y:S01]  /*1780*/  F2I.FTZ.U32.TRUNC.NTZ R3, R3 ;  /* 0x0000000300037305 */ /* 0x000ee2000021f000 */
[----:B------:R-:W-:-:S02]  /*1790*/  @!P2 IMAD.IADD R14, R14, 0x1, -R5 ;  /* 0x000000010e0ea824 */ /* 0x000fc400078e0a05 */
[----:B------:R-:W-:-:S03]  /*17a0*/  @!P2 VIADD R2, R2, 0x1 ;  /* 0x000000010202a836 */ /* 0x000fc60000000000 */
[----:B------:R-:W-:Y:S02]  /*17b0*/  ISETP.GE.U32.AND P1, PT, R14, R5, PT ;  /* 0x000000050e00720c */ /* 0x000fe40003f26070 */
[----:B------:R-:W-:Y:S02]  /*17c0*/  LOP3.LUT R14, RZ, R4, RZ, 0x33, !PT ;  /* 0x00000004ff0e7212 */ /* 0x000fe400078e33ff */
[----:B0-----:R-:W-:Y:S02]  /*17d0*/  IADD3 R15, PT, PT, RZ, -R17, RZ ;  /* 0x80000011ff0f7210 */ /* 0x001fe40007ffe0ff */
[----:B---3--:R-:W-:-:S03]  /*17e0*/  IADD3 R16, PT, PT, RZ, -R3, RZ ;  /* 0x80000003ff107210 */ /* 0x008fc60007ffe0ff */
[----:B------:R-:W-:-:S04]  /*17f0*/  IMAD R15, R15, R12, RZ ;  /* 0x0000000c0f0f7224 */ /* 0x000fc800078e02ff */
[----:B------:R-:W-:-:S05]  /*1800*/  @P1 IADD3 R2, PT, PT, R2, 0x1, RZ ;  /* 0x0000000102021810 */ /* 0x000fca0007ffe0ff */
[----:B------:R-:W-:-:S05]  /*1810*/  @!P4 IMAD.MOV R2, RZ, RZ, -R2 ;  /* 0x000000ffff02c224 */ /* 0x000fca00078e0a02 */
[----:B------:R-:W-:-:S05]  /*1820*/  SEL R19, R14, R2, !P3 ;  /* 0x000000020e137207 */ /* 0x000fca0005800000 */
[--C-:B------:R-:W-:Y:S02]  /*1830*/  IMAD.MOV R2, RZ, RZ, -R19.reuse ;  /* 0x000000ffff027224 */ /* 0x100fe400078e0a13 */
[----:B--2---:R-:W-:Y:S02]  /*1840*/  IMAD R19, R0, UR5, R19 ;  /* 0x0000000500137c24 */ /* 0x004fe4000f8e0213 */
[----:B------:R-:W-:Y:S02]  /*1850*/  IMAD R21, R4, R2, R11 ;  /* 0x0000000204157224 */ /* 0x000fe400078e020b */
[----:B------:R-:W-:Y:S01]  /*1860*/  IMAD.MOV.U32 R2, RZ, RZ, R16 ;  /* 0x000000ffff027224 */ /* 0x000fe200078e0010 */
[----:B------:R-:W-:Y:S02]  /*1870*/  MOV R16, RZ ;  /* 0x000000ff00107202 */ /* 0x000fe40000000f00 */
[----:B------:R-:W-:Y:S01]  /*1880*/  IABS R22, R21 ;  /* 0x0000001500167213 */ /* 0x000fe20000000000 */
[----:B------:R-:W-:-:S02]  /*1890*/  IMAD R23, R2, R13, RZ ;  /* 0x0000000d02177224 */ /* 0x000fc400078e02ff */
[----:B------:R-:W-:-:S04]  /*18a0*/  IMAD.HI.U32 R15, R17, R15, R16 ;  /* 0x0000000f110f7227 */ /* 0x000fc800078e0010 */
[----:B------:R-:W-:Y:S02]  /*18b0*/  IMAD.MOV.U32 R2, RZ, RZ, RZ ;  /* 0x000000ffff027224 */ /* 0x000fe400078e00ff */
[----:B------:R-:W-:-:S04]  /*18c0*/  IMAD.HI.U32 R17, R15, R22, RZ ;  /* 0x000000160f117227 */ /* 0x000fc800078e00ff */
[----:B------:R-:W-:Y:S01]  /*18d0*/  IMAD.HI.U32 R16, R3, R23, R2 ;  /* 0x0000001703107227 */ /* 0x000fe200078e0002 */
[----:B------:R-:W-:-:S05]  /*18e0*/  IADD3 R3, PT, PT, -R17, RZ, RZ ;  /* 0x000000ff11037210 */ /* 0x000fca0007ffe1ff */
[----:B------:R-:W-:-:S04]  /*18f0*/  IMAD.HI.U32 R2, R16, R22, RZ ;  /* 0x0000001610027227 */ /* 0x000fc800078e00ff */
[----:B------:R-:W-:Y:S02]  /*1900*/  IMAD.MOV R2, RZ, RZ, -R2 ;  /* 0x000000ffff027224 */ /* 0x000fe400078e0a02 */
[C-C-:B------:R-:W-:Y:S02]  /*1910*/  IMAD R3, R12.reuse, R3, R22.reuse ;  /* 0x000000030c037224 */ /* 0x140fe400078e0216 */
[----:B------:R-:W-:Y:S01]  /*1920*/  IMAD R22, R13, R2, R22 ;  /* 0x000000020d167224 */ /* 0x000fe200078e0216 */
[----:B------:R-:W-:Y:S02]  /*1930*/  LOP3.LUT R2, R21, R6, RZ, 0x3c, !PT ;  /* 0x0000000615027212 */ /* 0x000fe400078e3cff */
[----:B------:R-:W-:Y:S02]  /*1940*/  ISETP.GT.U32.AND P4, PT, R12, R3, PT ;  /* 0x000000030c00720c */ /* 0x000fe40003f84070 */
[----:B------:R-:W-:Y:S02]  /*1950*/  ISETP.GT.U32.AND P1, PT, R13, R22, PT ;  /* 0x000000160d00720c */ /* 0x000fe40003f24070 */
[----:B------:R-:W-:-:S09]  /*1960*/  ISETP.GE.AND P2, PT, R2, RZ, PT ;  /* 0x000000ff0200720c */ /* 0x000fd20003f46270 */
[-C--:B------:R-:W-:Y:S02]  /*1970*/  @!P4 IADD3 R3, PT, PT, R3, -R12.reuse, RZ ;  /* 0x8000000c0303c210 */ /* 0x080fe40007ffe0ff */
[----:B------:R-:W-:Y:S01]  /*1980*/  @!P1 IMAD.IADD R22, R22, 0x1, -R13 ;  /* 0x0000000116169824 */ /* 0x000fe200078e0a0d */
[----:B------:R-:W-:Y:S02]  /*1990*/  @!P4 IADD3 R17, PT, PT, R17, 0x1, RZ ;  /* 0x000000011111c810 */ /* 0x000fe40007ffe0ff */
[----:B------:R-:W-:Y:S02]  /*19a0*/  ISETP.GE.U32.AND P1, PT, R3, R12, PT ;  /* 0x0000000c0300720c */ /* 0x000fe40003f26070 */
[----:B------:R-:W-:Y:S01]  /*19b0*/  ISETP.GT.U32.AND P5, PT, R13, R22, PT ;  /* 0x000000160d00720c */ /* 0x000fe20003fa4070 */
[----:B------:R-:W0:Y:S01]  /*19c0*/  LDC.64 R2, c[0x0][0x380] ;  /* 0x0000e000ff027b82 */ /* 0x000e220000000a00 */
[----:B------:R-:W-:-:S09]  /*19d0*/  ISETP.GE.AND P4, PT, R21, RZ, PT ;  /* 0x000000ff1500720c */ /* 0x000fd20003f86270 */
[----:B------:R-:W-:Y:S01]  /*19e0*/  @P1 VIADD R17, R17, 0x1 ;  /* 0x0000000111111836 */ /* 0x000fe20000000000 */
[----:B------:R-:W-:Y:S02]  /*19f0*/  ISETP.NE.AND P1, PT, R6, RZ, PT ;  /* 0x000000ff0600720c */ /* 0x000fe40003f25270 */
[----:B------:R-:W-:Y:S01]  /*1a00*/  @!P5 IADD3 R22, PT, PT, R22, -R13, RZ ;  /* 0x8000000d1616d210 */ /* 0x000fe20007ffe0ff */
[----:B------:R-:W-:Y:S01]  /*1a10*/  IMAD.MOV.U32 R20, RZ, RZ, R17 ;  /* 0x000000ffff147224 */ /* 0x000fe200078e0011 */
[----:B------:R-:W-:-:S03]  /*1a20*/  LOP3.LUT R17, RZ, R6, RZ, 0x33, !PT ;  /* 0x00000006ff117212 */ /* 0x000fc600078e33ff */
[----:B------:R-:W-:Y:S01]  /*1a30*/  @!P4 IMAD.MOV R22, RZ, RZ, -R22 ;  /* 0x000000ffff16c224 */ /* 0x000fe200078e0a16 */
[----:B------:R-:W-:Y:S02]  /*1a40*/  @!P2 IADD3 R20, PT, PT, -R20, RZ, RZ ;  /* 0x000000ff1414a210 */ /* 0x000fe40007ffe1ff */
[----:B------:R-:W-:Y:S02]  /*1a50*/  ISETP.NE.AND P2, PT, R18, RZ, PT ;  /* 0x000000ff1200720c */ /* 0x000fe40003f45270 */
[----:B------:R-:W-:Y:S02]  /*1a60*/  LOP3.LUT R18, RZ, R18, RZ, 0x33, !PT ;  /* 0x00000012ff127212 */ /* 0x000fe400078e33ff */
[----:B------:R-:W-:Y:S02]  /*1a70*/  SEL R21, R17, R20, !P1 ;  /* 0x0000001411157207 */ /* 0x000fe40004800000 */
[----:B------:R-:W-:-:S03]  /*1a80*/  SEL R22, R18, R22, !P2 ;  /* 0x0000001612167207 */ /* 0x000fc60005000000 */
[----:B-1----:R-:W-:Y:S02]  /*1a90*/  IMAD R20, R8, UR4, R21 ;  /* 0x0000000408147c24 */ /* 0x002fe4000f8e0215 */
[----:B------:R-:W-:Y:S02]  /*1aa0*/  IMAD R22, R9, UR4, R22 ;  /* 0x0000000409167c24 */ /* 0x000fe4000f8e0216 */
[----:B----4-:R-:W-:-:S04]  /*1ab0*/  IMAD R19, R19, UR8, R20 ;  /* 0x0000000813137c24 */ /* 0x010fc8000f8e0214 */
[----:B------:R-:W-:-:S04]  /*1ac0*/  IMAD R19, R19, UR9, R22 ;  /* 0x0000000913137c24 */ /* 0x000fc8000f8e0216 */
[----:B0-----:R-:W-:-:S05]  /*1ad0*/  IMAD.WIDE R20, R19, 0x4, R2 ;  /* 0x0000000413147825 */ /* 0x001fca00078e0202 */
[----:B------:R-:W2:Y:S01]  /*1ae0*/  LDG.E R19, desc[UR6][R20.64] ;  /* 0x0000000614137981 */ /* 0x000ea2000c1e1900 */
        /* <DEDUP_REMOVED lines=14> */
[----:B------:R-:W-:-:S05]  /*1bd0*/  IADD3 R5, PT, PT, -R7, RZ, RZ ;  /* 0x000000ff07057210 */ /* 0x000fca0007ffe1ff */
[----:B------:R-:W-:-:S05]  /*1be0*/  IMAD R25, R4, R5, R25 ;  /* 0x0000000504197224 */ /* 0x000fca00078e0219 */
        /* <DEDUP_REMOVED lines=13> */
[----:B------:R-:W-:Y:S01]  /*1cc0*/  ISETP.GE.AND P4, PT, R6, RZ, PT ;  /* 0x000000ff0600720c */ /* 0x000fe20003f86270 */
[----:B------:R-:W-:Y:S01]  /*1cd0*/  IMAD R6, R0, UR5, R7 ;  /* 0x0000000500067c24 */ /* 0x000fe2000f8e0207 */
[----:B------:R-:W-:Y:S02]  /*1ce0*/  ISETP.GE.U32.AND P6, PT, R5, R12, PT ;  /* 0x0000000c0500720c */ /* 0x000fe40003fc6070 */
[----:B------:R-:W-:Y:S01]  /*1cf0*/  ISETP.GT.U32.AND P5, PT, R13, R14, PT ;  /* 0x0000000e0d00720c */ /* 0x000fe20003fa4070 */
[----:B------:R-:W0:Y:S01]  /*1d00*/  LDC.64 R4, c[0x0][0x388] ;  /* 0x0000e200ff047b82 */ /* 0x000e220000000a00 */
        /* <DEDUP_REMOVED lines=9> */
[----:B------:R-:W-:Y:S01]  /*1da0*/  IMAD R13, R6, UR8, R7 ;  /* 0x00000008060d7c24 */ /* 0x000fe2000f8e0207 */
[----:B------:R-:W-:-:S03]  /*1db0*/  IADD3 R7, PT, PT, R10, R11, RZ ;  /* 0x0000000b0a077210 */ /* 0x000fc60007ffe0ff */
[----:B------:R-:W-:Y:S02]  /*1dc0*/  IMAD R13, R13, UR9, R14 ;  /* 0x000000090d0d7c24 */ /* 0x000fe4000f8e020e */
[----:B0-----:R-:W-:-:S04]  /*1dd0*/  IMAD.WIDE R4, R7, 0x4, R4 ;  /* 0x0000000407047825 */ /* 0x001fc800078e0204 */
[----:B------:R-:W-:Y:S01]  /*1de0*/  IMAD.WIDE R2, R13, 0x4, R2 ;  /* 0x000000040d027825 */ /* 0x000fe200078e0202 */
[----:B--2---:R0:W-:Y:S05]  /*1df0*/  STG.E desc[UR6][R4.64], R19 ;  /* 0x0000001304007986 */ /* 0x0041ea000c101906 */
[----:B------:R-:W2:Y:S01]  /*1e00*/  LDG.E R3, desc[UR6][R2.64] ;  /* 0x0000000602037981 */ /* 0x000ea2000c1e1900 */
[----:B------:R-:W-:-:S03]  /*1e10*/  VIADD R11, R11, 0x2 ;  /* 0x000000020b0b7836 */ /* 0x000fc60000000000 */
[----:B--2---:R0:W-:Y:S04]  /*1e20*/  STG.E desc[UR6][R4.64+0x4], R3 ;  /* 0x0000040304007986 */ /* 0x0041e8000c101906 */
.L_x_38:
[----:B------:R-:W-:Y:S05]  /*1e30*/  @P0 EXIT ;  /* 0x000000000000094d */ /* 0x000fea0003800000 */
[----:B------:R-:W2:Y:S01]  /*1e40*/  LDC R6, c[0x0][0x3bc] ;  /* 0x0000ef00ff067b82 */ /* 0x000ea20000000800 */
[----:B------:R-:W3:Y:S01]  /*1e50*/  LDCU UR4, c[0x0][0x3a8] ;  /* 0x00007500ff0477ac */ /* 0x000ee20008000800 */
[----:B------:R-:W4:Y:S06]  /*1e60*/  LDCU UR5, c[0x0][0x394] ;  /* 0x00007280ff0577ac */ /* 0x000f2c0008000800 */
[----:B------:R-:W5:Y:S01]  /*1e70*/  LDC R2, c[0x0][0x3a0] ;  /* 0x0000e800ff027b82 */ /* 0x000f620000000800 */
[----:B------:R-:W3:Y:S07]  /*1e80*/  LDCU.64 UR8, c[0x0][0x398] ;  /* 0x00007300ff0877ac */ /* 0x000eee0008000a00 */
[----:B01----:R-:W0:Y:S01]  /*1e90*/  LDC R3, c[0x0][0x3a4] ;  /* 0x0000e900ff037b82 */ /* 0x003e220000000800 */
[----:B--2---:R-:W-:-:S04]  /*1ea0*/  IABS R14, R6 ;  /* 0x00000006000e7213 */ /* 0x004fc80000000000 */
[----:B------:R-:W1:Y:S01]  /*1eb0*/  I2F.RP R7, R14 ;  /* 0x0000000e00077306 */ /* 0x000e620000209400 */
[----:B-----5:R-:W-:Y:S02]  /*1ec0*/  IABS R15, R2 ;  /* 0x00000002000f7213 */ /* 0x020fe40000000000 */
[----:B------:R-:W-:-:S05]  /*1ed0*/  ISETP.NE.AND P4, PT, R2, RZ, PT ;  /* 0x000000ff0200720c */ /* 0x000fca0003f85270 */
[----:B-1----:R-:W1:Y:S02]  /*1ee0*/  MUFU.RCP R7, R7 ;  /* 0x0000000700077308 */ /* 0x002e640000001000 */
[----:B-1----:R-:W-:Y:S02]  /*1ef0*/  IADD3 R4, PT, PT, R7, 0xffffffe, RZ ;  /* 0x0ffffffe07047810 */ /* 0x002fe40007ffe0ff */
[----:B------:R-:W-:-:S04]  /*1f00*/  IABS R7, R11 ;  /* 0x0000000b00077213 */ /* 0x000fc80000000000 */
[----:B------:R1:W2:Y:S02]  /*1f10*/  F2I.FTZ.U32.TRUNC.NTZ R5, R4 ;  /* 0x0000000400057305 */ /* 0x0002a4000021f000 */
[----:B-1----:R-:W-:Y:S02]  /*1f20*/  HFMA2 R4, -RZ, RZ, 0, 0 ;  /* 0x00000000ff047431 */ /* 0x002fe400000001ff */
[----:B--2---:R-:W-:-:S04]  /*1f30*/  IMAD.MOV R13, RZ, RZ, -R5 ;  /* 0x000000ffff0d7224 */ /* 0x004fc800078e0a05 */
[----:B------:R-:W-:-:S04]  /*1f40*/  IMAD R13, R13, R14, RZ ;  /* 0x0000000e0d0d7224 */ /* 0x000fc800078e02ff */
[----:B------:R-:W-:Y:S01]  /*1f50*/  IMAD.HI.U32 R12, R5, R13, R4 ;  /* 0x0000000d050c7227 */ /* 0x000fe200078e0004 */
[----:B0-----:R-:W-:-:S03]  /*1f60*/  IABS R5, R3 ;  /* 0x0000000300057213 */ /* 0x001fc60000000000 */
[----:B------:R-:W-:Y:S01]  /*1f70*/  IMAD.MOV.U32 R4, RZ, RZ, R15 ;  /* 0x000000ffff047224 */ /* 0x000fe200078e000f */
[----:B------:R-:W0:Y:S01]  /*1f80*/  I2F.RP R16, R5 ;  /* 0x0000000500107306 */ /* 0x000e220000209400 */
[----:B------:R-:W-:-:S05]  /*1f90*/  IMAD.HI.U32 R15, R12, R7, RZ ;  /* 0x000000070c0f7227 */ /* 0x000fca00078e00ff */
[----:B------:R-:W-:Y:S02]  /*1fa0*/  IADD3 R12, PT, PT, -R15, RZ, RZ ;  /* 0x000000ff0f0c7210 */ /* 0x000fe40007ffe1ff */
[----:B------:R-:W1:Y:S03]  /*1fb0*/  I2F.RP R13, R4 ;  /* 0x00000004000d7306 */ /* 0x000e660000209400 */
[----:B------:R-:W-:Y:S01]  /*1fc0*/  IMAD R7, R14, R12, R7 ;  /* 0x0000000c0e077224 */ /* 0x000fe200078e0207 */
[----:B------:R-:W-:-:S04]  /*1fd0*/  LOP3.LUT R12, R11, R6, RZ, 0x3c, !PT ;  /* 0x000000060b0c7212 */ /* 0x000fc800078e3cff */
[----:B------:R-:W-:Y:S01]  /*1fe0*/  ISETP.GT.U32.AND P1, PT, R14, R7, PT ;  /* 0x000000070e00720c */ /* 0x000fe20003f24070 */
[----:B0-----:R-:W0:Y:S01]  /*1ff0*/  MUFU.RCP R16, R16 ;  /* 0x0000001000107308 */ /* 0x001e220000001000 */
[----:B------:R-:W-:-:S07]  /*2000*/  ISETP.GE.AND P2, PT, R12, RZ, PT ;  /* 0x000000ff0c00720c */ /* 0x000fce0003f46270 */
[----:B-1----:R-:W1:Y:S04]  /*2010*/  MUFU.RCP R13, R13 ;  /* 0x0000000d000d7308 */ /* 0x002e680000001000 */
[----:B------:R-:W-:Y:S01]  /*2020*/  @!P1 IMAD.IADD R7, R7, 0x1, -R14 ;  /* 0x0000000107079824 */ /* 0x000fe200078e0a0e */
[----:B------:R-:W-:Y:S02]  /*2030*/  @!P1 IADD3 R15, PT, PT, R15, 0x1, RZ ;  /* 0x000000010f0f9810 */ /* 0x000fe40007ffe0ff */
[----:B------:R-:W-:Y:S02]  /*2040*/  ISETP.NE.AND P1, PT, R6, RZ, PT ;  /* 0x000000ff0600720c */ /* 0x000fe40003f25270 */
[----:B------:R-:W-:Y:S01]  /*2050*/  ISETP.GE.U32.AND P0, PT, R7, R14, PT ;  /* 0x0000000e0700720c */ /* 0x000fe20003f06070 */
[----:B0-----:R-:W-:Y:S01]  /*2060*/  VIADD R14, R16, 0xffffffe ;  /* 0x0ffffffe100e7836 */ /* 0x001fe20000000000 */
[----:B-1----:R-:W-:-:S03]  /*2070*/  IADD3 R7, PT, PT, R13, 0xffffffe, RZ ;  /* 0x0ffffffe0d077810 */ /* 0x002fc60007ffe0ff */
[----:B------:R-:W0:Y:S08]  /*2080*/  F2I.FTZ.U32.TRUNC.NTZ R13, R14 ;  /* 0x0000000e000d7305 */ /* 0x000e30000021f000 */
[----:B------:R-:W-:Y:S01]  /*2090*/  @P0 VIADD R15, R15, 0x1 ;  /* 0x000000010f0f0836 */ /* 0x000fe20000000000 */
[----:B------:R-:W1:Y:S04]  /*20a0*/  F2I.FTZ.U32.TRUNC.NTZ R7, R7 ;  /* 0x0000000700077305 */ /* 0x000e68000021f000 */
[----:B------:R-:W-:-:S02]  /*20b0*/  @!P2 IADD3 R15, PT, PT, -R15, RZ, RZ ;  /* 0x000000ff0f0fa210 */ /* 0x000fc40007ffe1ff */
[----:B------:R-:W-:Y:S02]  /*20c0*/  @!P1 LOP3.LUT R15, RZ, R6, RZ, 0x33, !PT ;  /* 0x00000006ff0f9212 */ /* 0x000fe400078e33ff */
[----:B0-----:R-:W-:-:S03]  /*20d0*/  IADD3 R16, PT, PT, RZ, -R13, RZ ;  /* 0x8000000dff107210 */ /* 0x001fc60007ffe0ff */
[--C-:B------:R-:W-:Y:S02]  /*20e0*/  IMAD.MOV R12, RZ, RZ, -R15.reuse ;  /* 0x000000ffff0c7224 */ /* 0x100fe400078e0a0f */
[----:B----4-:R-:W-:Y:S02]  /*20f0*/  IMAD R0, R0, UR5, R15 ;  /* 0x0000000500007c24 */ /* 0x010fe4000f8e020f */
[----:B------:R-:W-:Y:S01]  /*2100*/  IMAD R17, R6, R12, R11 ;  /* 0x0000000c06117224 */ /* 0x000fe200078e020b */
[----:B------:R-:W-:Y:S01]  /*2110*/  MOV R6, RZ ;  /* 0x000000ff00067202 */ /* 0x000fe20000000f00 */
[----:B------:R-:W-:Y:S02]  /*2120*/  IMAD R21, R16, R5, RZ ;  /* 0x0000000510157224 */ /* 0x000fe400078e02ff */
[----:B-1----:R-:W-:Y:S01]  /*2130*/  IMAD.MOV R19, RZ, RZ, -R7 ;  /* 0x000000ffff137224 */ /* 0x002fe200078e0a07 */
[----:B------:R-:W-:Y:S01]  /*2140*/  IABS R14, R17 ;  /* 0x00000011000e7213 */ /* 0x000fe20000000000 */
[----:B------:R-:W-:-:S02]  /*2150*/  IMAD.MOV.U32 R12, RZ, RZ, RZ ;  /* 0x000000ffff0c7224 */ /* 0x000fc400078e00ff */
[----:B------:R-:W-:-:S04]  /*2160*/  IMAD R19, R19, R4, RZ ;  /* 0x0000000413137224 */ /* 0x000fc800078e02ff */
[----:B------:R-:W-:-:S04]  /*2170*/  IMAD.HI.U32 R19, R7, R19, R6 ;  /* 0x0000001307137227 */ /* 0x000fc800078e0006 */
[----:B------:R-:W-:Y:S01]  /*2180*/  IMAD.HI.U32 R7, R13, R21, R12 ;  /* 0x000000150d077227 */ /* 0x000fe200078e000c */
[----:B------:R-:W-:-:S05]  /*2190*/  MOV R12, R14 ;  /* 0x0000000e000c7202 */ /* 0x000fca0000000f00 */
        /* <DEDUP_REMOVED lines=14> */
[----:B------:R-:W-:-:S04]  /*2280*/  LOP3.LUT R4, R17, R2, RZ, 0x3c, !PT ;  /* 0x0000000211047212 */ /* 0x000fc800078e3cff */
[----:B------:R-:W-:-:S05]  /*2290*/  ISETP.GE.AND P2, PT, R4, RZ, PT ;  /* 0x000000ff0400720c */ /* 0x000fca0003f46270 */
[----:B------:R-:W-:Y:S02]  /*22a0*/  @P0 IADD3 R6, PT, PT, R6, 0x1, RZ ;  /* 0x0000000106060810 */ /* 0x000fe40007ffe0ff */
[----:B------:R-:W-:Y:S01]  /*22b0*/  ISETP.NE.AND P0, PT, R3, RZ, PT ;  /* 0x000000ff0300720c */ /* 0x000fe20003f05270 */
[----:B------:R-:W-:Y:S02]  /*22c0*/  @!P3 IMAD.IADD R12, R12, 0x1, -R5 ;  /* 0x000000010c0cb824 */ /* 0x000fe400078e0a05 */
[----:B------:R-:W0:Y:S02]  /*22d0*/  LDC.64 R4, c[0x0][0x380] ;  /* 0x0000e000ff047b82 */ /* 0x000e240000000a00 */
[----:B------:R-:W-:Y:S01]  /*22e0*/  @!P1 IMAD.MOV R12, RZ, RZ, -R12 ;  /* 0x000000ffff0c9224 */ /* 0x000fe200078e0a0c */
[----:B------:R-:W-:Y:S02]  /*22f0*/  @!P2 IADD3 R6, PT, PT, -R6, RZ, RZ ;  /* 0x000000ff0606a210 */ /* 0x000fe40007ffe1ff */
[----:B------:R-:W-:-:S05]  /*2300*/  @!P4 LOP3.LUT R6, RZ, R2, RZ, 0x33, !PT ;  /* 0x00000002ff06c212 */ /* 0x000fca00078e33ff */
[----:B------:R-:W-:Y:S01]  /*2310*/  @!P0 LOP3.LUT R12, RZ, R3, RZ, 0x33, !PT ;  /* 0x00000003ff0c8212 */ /* 0x000fe200078e33ff */
[----:B---3--:R-:W-:-:S04]  /*2320*/  IMAD R3, R8, UR4, R6 ;  /* 0x0000000408037c24 */ /* 0x008fc8000f8e0206 */
[----:B------:R-:W-:Y:S02]  /*2330*/  IMAD R9, R9, UR4, R12 ;  /* 0x0000000409097c24 */ /* 0x000fe4000f8e020c */
[----:B------:R-:W-:-:S04]  /*2340*/  IMAD R0, R0, UR8, R3 ;  /* 0x0000000800007c24 */ /* 0x000fc8000f8e0203 */
[----:B------:R-:W-:-:S04]  /*2350*/  IMAD R3, R0, UR9, R9 ;  /* 0x0000000900037c24 */ /* 0x000fc8000f8e0209 */
[----:B0-----:R-:W-:Y:S02]  /*2360*/  IMAD.WIDE R2, R3, 0x4, R4 ;  /* 0x0000000403027825 */ /* 0x001fe400078e0204 */
[----:B------:R-:W0:Y:S04]  /*2370*/  LDC.64 R4, c[0x0][0x388] ;  /* 0x0000e200ff047b82 */ /* 0x000e280000000a00 */
[----:B------:R-:W2:Y:S01]  /*2380*/  LDG.E R3, desc[UR6][R2.64] ;  /* 0x0000000602037981 */ /* 0x000ea2000c1e1900 */
[----:B------:R-:W-:-:S05]  /*2390*/  IADD3 R11, PT, PT, R10, R11, RZ ;  /* 0x0000000b0a0b7210 */ /* 0x000fca0007ffe0ff */
[----:B0-----:R-:W-:-:S05]  /*23a0*/  IMAD.WIDE R4, R11, 0x4, R4 ;  /* 0x000000040b047825 */ /* 0x001fca00078e0204 */
[----:B--2---:R-:W-:Y:S01]  /*23b0*/  STG.E desc[UR6][R4.64], R3 ;  /* 0x0000000304007986 */ /* 0x004fe2000c101906 */
[----:B------:R-:W-:Y:S05]  /*23c0*/  EXIT ;  /* 0x000000000000794d */ /* 0x000fea0003800000 */
.L_x_39:
        /* <DEDUP_REMOVED lines=11> */
.L_x_47:


//--------------------- .nv.shared.reserved.0     --------------------------
	.section	.nv.shared.reserved.0,"aw",@nobits
	.weak		__nv_reservedSMEM_offset_0_alias
	.size		__nv_reservedSMEM_offset_0_alias, 0, 64
	.other		__nv_reservedSMEM_offset_0_alias,@"STO_CUDA_RESERVED_SHARED STV_DEFAULT"
__nv_reservedSMEM_offset_0_alias:
	.zero		0
	.zero		64


//--------------------- .nv.constant0.test        --------------------------
	.section	.nv.constant0.test,"a",@progbits
	.sectionflags	@""
	.align	4
.nv.constant0.test:
	.zero		912


//--------------------- .nv.constant0.im2col_gpu_kernel --------------------------
	.section	.nv.constant0.im2col_gpu_kernel,"a",@progbits
	.sectionflags	@""
	.align	4
.nv.constant0.im2col_gpu_kernel:
	.zero		944


//--------------------- .nv.constant0.im2col_gpuV6 --------------------------
	.section	.nv.constant0.im2col_gpuV6,"a",@progbits
	.sectionflags	@""
	.align	4
.nv.constant0.im2col_gpuV6:
	.zero		960


//--------------------- .nv.constant0.im2col_gpuV5 --------------------------
	.section	.nv.constant0.im2col_gpuV5,"a",@progbits
	.sectionflags	@""
	.align	4
.nv.constant0.im2col_gpuV5:
	.zero		960


//--------------------- .nv.constant0.im2col_gpuv4 --------------------------
	.section	.nv.constant0.im2col_gpuv4,"a",@progbits
	.sectionflags	@""
	.align	4
.nv.constant0.im2col_gpuv4:
	.zero		960


//--------------------- .nv.constant0.im2col_gpuv3 --------------------------
	.section	.nv.constant0.im2col_gpuv3,"a",@progbits
	.sectionflags	@""
	.align	4
.nv.constant0.im2col_gpuv3:
	.zero		960


//--------------------- .nv.constant0.im2col_gpuv2 --------------------------
	.section	.nv.constant0.im2col_gpuv2,"a",@progbits
	.sectionflags	@""
	.align	4
.nv.constant0.im2col_gpuv2:
	.zero		960


//--------------------- .nv.constant0.im2col_gpu  --------------------------
	.section	.nv.constant0.im2col_gpu,"a",@progbits
	.sectionflags	@""
	.align	4
.nv.constant0.im2col_gpu:
	.zero		960


//--------------------- SYMBOLS --------------------------

	.type		.nv.reservedSmem.offset0,@object
	.size		.nv.reservedSmem.offset0,0x4
